	.target	sm_100a

	.elftype	@"ET_EXEC"


//--------------------- .note.nv.tkinfo           --------------------------
	.section	.note.nv.tkinfo,"",@"SHT_NOTE"
	.sectionflags	@"SHF_NOTE_NV_TKINFO"
	.tkinfo
        /*0018*/ 	.word	0x00000002
        /*0030*/ 	.string	""
        /*0030*/ 	.string	"ptxas"
        /*0030*/ 	.string	"Cuda compilation tools, release 13.0, V13.0.88"
        /*0030*/ 	.string	"Build cuda_13.0.r13.0/compiler.36424714_0"
        /*0030*/ 	.string	"-arch sm_100a -m 64 "



//--------------------- .note.nv.cuinfo           --------------------------
	.section	.note.nv.cuinfo,"",@"SHT_NOTE"
	.sectionflags	@"SHF_NOTE_NV_CUINFO"
        /*0018*/ 	.short	0x0002
        /*001a*/ 	.short	0x0064
        /*001c*/ 	.short	0x0082
	.zero		2


//--------------------- .nv.info                  --------------------------
	.section	.nv.info,"",@"SHT_CUDA_INFO"
	.align	4


	//----- nvinfo : EIATTR_REGCOUNT
	.align		4
        /*0000*/ 	.byte	0x04, 0x2f
        /*0002*/ 	.short	(.L_20 - .L_19)
	.align		4
.L_19:
        /*0004*/ 	.word	index@(_ZN7cutlass13device_kernelINS_4gemm6kernel13GemmUniversalIN4cute5tupleIJiiiiEEENS1_10collective13CollectiveMmaINS1_35MainloopSm100TmaUmmaWarpSpecializedILi3ELi2ELi4ENS5_IJNS4_1CILi2EEESB_NSA_ILi1EEEEEEEENS5_IJNSA_ILi128EEENSA_ILi256EEESF_EEENS_12float_e4m3_tENS5_IJlSC_lEEESI_SJ_NS4_8TiledMMAINS4_8MMA_AtomIJNS4_10MMA_TraitsINS4_25SM100_MMA_F8F6F4_2x1SM_SSEJSI_SI_fSF_SG_NS4_17integral_constantINS4_4UMMA5MajorELSQ_0EEESR_NSO_INSP_7ScaleInELSS_0EEEST_EEEEEENS4_6LayoutINS5_IJSC_SC_SC_EEENS5_IJNSA_ILi0EEESY_SY_EEEEENS5_IJNS4_10UnderscoreES11_S11_EEEEENS4_28SM100_TMA_2SM_LOAD_MULTICASTENS4_14ComposedLayoutINS4_7SwizzleILi3ELi4ELi3EEENS4_18smem_ptr_flag_bitsILi8EEENSW_INS5_IJNSA_ILi8EEESF_EEENS5_IJSF_SC_EEEEEEEvNS4_8identityENS4_18SM100_TMA_2SM_LOADES1E_vS1F_EENS_8epilogue10collective18CollectiveEpilogueINS1I_23Sm100TmaWarpSpecializedILi4ELi2ELi32ELb0ELb0EEEJNS5_IJNSA_ILi64EEESG_SF_EEENS5_IJNSW_IS1N_SC_EENSW_INS5_IJNSA_ILi32EEESB_EEENS5_IJSC_SF_EEEEEEEESI_SJ_SI_SJ_NS1I_6fusion15FusionCallbacksIS1M_NS1V_17LinearCombinationISI_fSI_fLNS_15FloatRoundStyleE2EEES1O_S1U_JEEENS4_5SM1004TMEM4LOAD26SM100_TMEM_LOAD_32dp32b32xENS4_13SM90_TMA_LOADENS15_INS16_ILi1ELi4ELi3EEES19_NSW_INS5_IJS1A_S1Q_EEENS5_IJS1Q_SC_EEEEEEENS4_39AutoVectorizingCopyWithAssumedAlignmentILi128EEENS4_14SM90_TMA_STOREES2A_S2C_S2C_EEEvvEEEEvNT_6ParamsE)
        /*0008*/ 	.word	0x00000074


	//----- nvinfo : EIATTR_FRAME_SIZE
	.align		4
.L_20:
        /*000c*/ 	.byte	0x04, 0x11
        /*000e*/ 	.short	(.L_22 - .L_21)
	.align		4
.L_21:
        /*0010*/ 	.word	index@($__internal_2_$__cuda_sm10x_tcgen05_guardrail_trap_unallocated_columns_being_dealloced)
        /*0014*/ 	.word	0x00000000


	//----- nvinfo : EIATTR_FRAME_SIZE
	.align		4
.L_22:
        /*0018*/ 	.byte	0x04, 0x11
        /*001a*/ 	.short	(.L_24 - .L_23)
	.align		4
.L_23:
        /*001c*/ 	.word	index@($__internal_1_$__cuda_sm10x_tcgen05_guardrail_trap_phase_invalid_during_alloc)
        /*0020*/ 	.word	0x00000000


	//----- nvinfo : EIATTR_FRAME_SIZE
	.align		4
.L_24:
        /*0024*/ 	.byte	0x04, 0x11
        /*0026*/ 	.short	(.L_26 - .L_25)
	.align		4
.L_25:
        /*0028*/ 	.word	index@($__internal_0_$__cuda_sm10x_tcgen05_guardrail_trap_col_being_dealloced_not_returned_by_alloc)
        /*002c*/ 	.word	0x00000000


	//----- nvinfo : EIATTR_FRAME_SIZE
	.align		4
.L_26:
        /*0030*/ 	.byte	0x04, 0x11
        /*0032*/ 	.short	(.L_28 - .L_27)
	.align		4
.L_27:
        /*0034*/ 	.word	index@(_ZN7cutlass13device_kernelINS_4gemm6kernel13GemmUniversalIN4cute5tupleIJiiiiEEENS1_10collective13CollectiveMmaINS1_35MainloopSm100TmaUmmaWarpSpecializedILi3ELi2ELi4ENS5_IJNS4_1CILi2EEESB_NSA_ILi1EEEEEEEENS5_IJNSA_ILi128EEENSA_ILi256EEESF_EEENS_12float_e4m3_tENS5_IJlSC_lEEESI_SJ_NS4_8TiledMMAINS4_8MMA_AtomIJNS4_10MMA_TraitsINS4_25SM100_MMA_F8F6F4_2x1SM_SSEJSI_SI_fSF_SG_NS4_17integral_constantINS4_4UMMA5MajorELSQ_0EEESR_NSO_INSP_7ScaleInELSS_0EEEST_EEEEEENS4_6LayoutINS5_IJSC_SC_SC_EEENS5_IJNSA_ILi0EEESY_SY_EEEEENS5_IJNS4_10UnderscoreES11_S11_EEEEENS4_28SM100_TMA_2SM_LOAD_MULTICASTENS4_14ComposedLayoutINS4_7SwizzleILi3ELi4ELi3EEENS4_18smem_ptr_flag_bitsILi8EEENSW_INS5_IJNSA_ILi8EEESF_EEENS5_IJSF_SC_EEEEEEEvNS4_8identityENS4_18SM100_TMA_2SM_LOADES1E_vS1F_EENS_8epilogue10collective18CollectiveEpilogueINS1I_23Sm100TmaWarpSpecializedILi4ELi2ELi32ELb0ELb0EEEJNS5_IJNSA_ILi64EEESG_SF_EEENS5_IJNSW_IS1N_SC_EENSW_INS5_IJNSA_ILi32EEESB_EEENS5_IJSC_SF_EEEEEEEESI_SJ_SI_SJ_NS1I_6fusion15FusionCallbacksIS1M_NS1V_17LinearCombinationISI_fSI_fLNS_15FloatRoundStyleE2EEES1O_S1U_JEEENS4_5SM1004TMEM4LOAD26SM100_TMEM_LOAD_32dp32b32xENS4_13SM90_TMA_LOADENS15_INS16_ILi1ELi4ELi3EEES19_NSW_INS5_IJS1A_S1Q_EEENS5_IJS1Q_SC_EEEEEEENS4_39AutoVectorizingCopyWithAssumedAlignmentILi128EEENS4_14SM90_TMA_STOREES2A_S2C_S2C_EEEvvEEEEvNT_6ParamsE)
        /*0038*/ 	.word	0x00000000


	//----- nvinfo : EIATTR_MIN_STACK_SIZE
	.align		4
.L_28:
        /*003c*/ 	.byte	0x04, 0x12
        /*003e*/ 	.short	(.L_30 - .L_29)
	.align		4
.L_29:
        /*0040*/ 	.word	index@(_ZN7cutlass13device_kernelINS_4gemm6kernel13GemmUniversalIN4cute5tupleIJiiiiEEENS1_10collective13CollectiveMmaINS1_35MainloopSm100TmaUmmaWarpSpecializedILi3ELi2ELi4ENS5_IJNS4_1CILi2EEESB_NSA_ILi1EEEEEEEENS5_IJNSA_ILi128EEENSA_ILi256EEESF_EEENS_12float_e4m3_tENS5_IJlSC_lEEESI_SJ_NS4_8TiledMMAINS4_8MMA_AtomIJNS4_10MMA_TraitsINS4_25SM100_MMA_F8F6F4_2x1SM_SSEJSI_SI_fSF_SG_NS4_17integral_constantINS4_4UMMA5MajorELSQ_0EEESR_NSO_INSP_7ScaleInELSS_0EEEST_EEEEEENS4_6LayoutINS5_IJSC_SC_SC_EEENS5_IJNSA_ILi0EEESY_SY_EEEEENS5_IJNS4_10UnderscoreES11_S11_EEEEENS4_28SM100_TMA_2SM_LOAD_MULTICASTENS4_14ComposedLayoutINS4_7SwizzleILi3ELi4ELi3EEENS4_18smem_ptr_flag_bitsILi8EEENSW_INS5_IJNSA_ILi8EEESF_EEENS5_IJSF_SC_EEEEEEEvNS4_8identityENS4_18SM100_TMA_2SM_LOADES1E_vS1F_EENS_8epilogue10collective18CollectiveEpilogueINS1I_23Sm100TmaWarpSpecializedILi4ELi2ELi32ELb0ELb0EEEJNS5_IJNSA_ILi64EEESG_SF_EEENS5_IJNSW_IS1N_SC_EENSW_INS5_IJNSA_ILi32EEESB_EEENS5_IJSC_SF_EEEEEEEESI_SJ_SI_SJ_NS1I_6fusion15FusionCallbacksIS1M_NS1V_17LinearCombinationISI_fSI_fLNS_15FloatRoundStyleE2EEES1O_S1U_JEEENS4_5SM1004TMEM4LOAD26SM100_TMEM_LOAD_32dp32b32xENS4_13SM90_TMA_LOADENS15_INS16_ILi1ELi4ELi3EEES19_NSW_INS5_IJS1A_S1Q_EEENS5_IJS1Q_SC_EEEEEEENS4_39AutoVectorizingCopyWithAssumedAlignmentILi128EEENS4_14SM90_TMA_STOREES2A_S2C_S2C_EEEvvEEEEvNT_6ParamsE)
        /*0044*/ 	.word	0x00000000
.L_30:


//--------------------- .nv.compat                --------------------------
	.section	.nv.compat,"",@"SHT_CUDA_COMPAT_INFO"
	.align	4
        /*0000*/ 	.byte	0x02, 0x09, 0x01, 0x00, 0x02, 0x02, 0x02, 0x00, 0x02, 0x05, 0x05, 0x00, 0x03, 0x07, 0x01, 0x01
        /*0010*/ 	.byte	0x02, 0x03, 0x01, 0x00, 0x02, 0x06, 0x01, 0x00, 0x04, 0x0b, 0x08, 0x00, 0x09, 0x00, 0x00, 0x00
        /*0020*/ 	.byte	0x00, 0x00, 0x00, 0x00


//--------------------- .nv.info._ZN7cutlass13device_kernelINS_4gemm6kernel13GemmUniversalIN4cute5tupleIJiiiiEEENS1_10collective13CollectiveMmaINS1_35MainloopSm100TmaUmmaWarpSpecializedILi3ELi2ELi4ENS5_IJNS4_1CILi2EEESB_NSA_ILi1EEEEEEEENS5_IJNSA_ILi128EEENSA_ILi256EEESF_EEENS_12float_e4m3_tENS5_IJlSC_lEEESI_SJ_NS4_8TiledMMAINS4_8MMA_AtomIJNS4_10MMA_TraitsINS4_25SM100_MMA_F8F6F4_2x1SM_SSEJSI_SI_fSF_SG_NS4_17integral_constantINS4_4UMMA5MajorELSQ_0EEESR_NSO_INSP_7ScaleInELSS_0EEEST_EEEEEENS4_6LayoutINS5_IJSC_SC_SC_EEENS5_IJNSA_ILi0EEESY_SY_EEEEENS5_IJNS4_10UnderscoreES11_S11_EEEEENS4_28SM100_TMA_2SM_LOAD_MULTICASTENS4_14ComposedLayoutINS4_7SwizzleILi3ELi4ELi3EEENS4_18smem_ptr_flag_bitsILi8EEENSW_INS5_IJNSA_ILi8EEESF_EEENS5_IJSF_SC_EEEEEEEvNS4_8identityENS4_18SM100_TMA_2SM_LOADES1E_vS1F_EENS_8epilogue10collective18CollectiveEpilogueINS1I_23Sm100TmaWarpSpecializedILi4ELi2ELi32ELb0ELb0EEEJNS5_IJNSA_ILi64EEESG_SF_EEENS5_IJNSW_IS1N_SC_EENSW_INS5_IJNSA_ILi32EEESB_EEENS5_IJSC_SF_EEEEEEEESI_SJ_SI_SJ_NS1I_6fusion15FusionCallbacksIS1M_NS1V_17LinearCombinationISI_fSI_fLNS_15FloatRoundStyleE2EEES1O_S1U_JEEENS4_5SM1004TMEM4LOAD26SM100_TMEM_LOAD_32dp32b32xENS4_13SM90_TMA_LOADENS15_INS16_ILi1ELi4ELi3EEES19_NSW_INS5_IJS1A_S1Q_EEENS5_IJS1Q_SC_EEEEEEENS4_39AutoVectorizingCopyWithAssumedAlignmentILi128EEENS4_14SM90_TMA_STOREES2A_S2C_S2C_EEEvvEEEEvNT_6ParamsE --------------------------
	.section	.nv.info._ZN7cutlass13device_kernelINS_4gemm6kernel13GemmUniversalIN4cute5tupleIJiiiiEEENS1_10collective13CollectiveMmaINS1_35MainloopSm100TmaUmmaWarpSpecializedILi3ELi2ELi4ENS5_IJNS4_1CILi2EEESB_NSA_ILi1EEEEEEEENS5_IJNSA_ILi128EEENSA_ILi256EEESF_EEENS_12float_e4m3_tENS5_IJlSC_lEEESI_SJ_NS4_8TiledMMAINS4_8MMA_AtomIJNS4_10MMA_TraitsINS4_25SM100_MMA_F8F6F4_2x1SM_SSEJSI_SI_fSF_SG_NS4_17integral_constantINS4_4UMMA5MajorELSQ_0EEESR_NSO_INSP_7ScaleInELSS_0EEEST_EEEEEENS4_6LayoutINS5_IJSC_SC_SC_EEENS5_IJNSA_ILi0EEESY_SY_EEEEENS5_IJNS4_10UnderscoreES11_S11_EEEEENS4_28SM100_TMA_2SM_LOAD_MULTICASTENS4_14ComposedLayoutINS4_7SwizzleILi3ELi4ELi3EEENS4_18smem_ptr_flag_bitsILi8EEENSW_INS5_IJNSA_ILi8EEESF_EEENS5_IJSF_SC_EEEEEEEvNS4_8identityENS4_18SM100_TMA_2SM_LOADES1E_vS1F_EENS_8epilogue10collective18CollectiveEpilogueINS1I_23Sm100TmaWarpSpecializedILi4ELi2ELi32ELb0ELb0EEEJNS5_IJNSA_ILi64EEESG_SF_EEENS5_IJNSW_IS1N_SC_EENSW_INS5_IJNSA_ILi32EEESB_EEENS5_IJSC_SF_EEEEEEEESI_SJ_SI_SJ_NS1I_6fusion15FusionCallbacksIS1M_NS1V_17LinearCombinationISI_fSI_fLNS_15FloatRoundStyleE2EEES1O_S1U_JEEENS4_5SM1004TMEM4LOAD26SM100_TMEM_LOAD_32dp32b32xENS4_13SM90_TMA_LOADENS15_INS16_ILi1ELi4ELi3EEES19_NSW_INS5_IJS1A_S1Q_EEENS5_IJS1Q_SC_EEEEEEENS4_39AutoVectorizingCopyWithAssumedAlignmentILi128EEENS4_14SM90_TMA_STOREES2A_S2C_S2C_EEEvvEEEEvNT_6ParamsE,"",@"SHT_CUDA_INFO"
	.sectionflags	@""
	.align	4


	//----- nvinfo : EIATTR_CUDA_API_VERSION
	.align		4
        /*0000*/ 	.byte	0x04, 0x37
        /*0002*/ 	.short	(.L_32 - .L_31)
.L_31:
        /*0004*/ 	.word	0x00000082


	//----- nvinfo : EIATTR_KPARAM_INFO
	.align		4
.L_32:
        /*0008*/ 	.byte	0x04, 0x17
        /*000a*/ 	.short	(.L_34 - .L_33)
.L_33:
        /*000c*/ 	.word	0x00000000
        /*0010*/ 	.short	0x0000
        /*0012*/ 	.short	0x0000
        /*0014*/ 	.byte	0x00, 0xf0, 0x01, 0x20


	//----- nvinfo : EIATTR_AT_ENTRY_FRAGMENTS
	.align		4
.L_34:
        /*0018*/ 	.byte	0x04, 0x4f
        /*001a*/ 	.short	(.L_36 - .L_35)


	//   ....[0]....
.L_35:
        /*001c*/ 	.word	0x00000007


	//----- nvinfo : EIATTR_RESERVED_SMEM_USED
	.align		4
.L_36:
        /*0020*/ 	.byte	0x01, 0x41
	.zero		2


	//----- nvinfo : EIATTR_SPARSE_MMA_MASK
	.align		4
        /*0024*/ 	.byte	0x03, 0x50
        /*0026*/ 	.short	0x0000


	//----- nvinfo : EIATTR_TCGEN05_2CTA_USED
	.align		4
        /*0028*/ 	.byte	0x01, 0x52
	.zero		2


	//----- nvinfo : EIATTR_MAXREG_COUNT
	.align		4
        /*002c*/ 	.byte	0x03, 0x1b
        /*002e*/ 	.short	0x00ff


	//----- nvinfo : EIATTR_NUM_BARRIERS
	.align		4
        /*0030*/ 	.byte	0x02, 0x4c
        /*0032*/ 	.byte	0x07
	.zero		1


	//----- nvinfo : EIATTR_EXTERNS
	.align		4
        /*0034*/ 	.byte	0x04, 0x0f
        /*0036*/ 	.short	(.L_38 - .L_37)


	//   ....[0]....
	.align		4
.L_37:
        /*0038*/ 	.word	index@(__assertfail)


	//----- nvinfo : EIATTR_MERCURY_ISA_VERSION
	.align		4
.L_38:
        /*003c*/ 	.byte	0x03, 0x5f
        /*003e*/ 	.short	0x0101


	//----- nvinfo : EIATTR_INT_WARP_WIDE_INSTR_OFFSETS
	.align		4
        /*0040*/ 	.byte	0x04, 0x31
        /*0042*/ 	.short	(.L_40 - .L_39)


	//   ....[0]....
.L_39:
        /*0044*/ 	.word	0x00000d50


	//   ....[1]....
        /*0048*/ 	.word	0x00000df0


	//   ....[2]....
        /*004c*/ 	.word	0x000041e0


	//   ....[3]....
        /*0050*/ 	.word	0x00004200


	//   ....[4]....
        /*0054*/ 	.word	0x00004230


	//   ....[5]....
        /*0058*/ 	.word	0x00004da0


	//   ....[6]....
        /*005c*/ 	.word	0x00004e40


	//   ....[7]....
        /*0060*/ 	.word	0x00004ef0


	//   ....[8]....
        /*0064*/ 	.word	0x00004f60


	//   ....[9]....
        /*0068*/ 	.word	0x00005020


	//   ....[10]....
        /*006c*/ 	.word	0x000050c0


	//   ....[11]....
        /*0070*/ 	.word	0x00005130


	//   ....[12]....
        /*0074*/ 	.word	0x000051f0


	//   ....[13]....
        /*0078*/ 	.word	0x00005290


	//   ....[14]....
        /*007c*/ 	.word	0x00005330


	//   ....[15]....
        /*0080*/ 	.word	0x00005420


	//   ....[16]....
        /*0084*/ 	.word	0x000054f0


	//----- nvinfo : EIATTR_COOP_GROUP_MASK_REGIDS
	.align		4
.L_40:
        /*0088*/ 	.byte	0x04, 0x29
        /*008a*/ 	.short	(.L_42 - .L_41)


	//   ....[0]....
.L_41:
        /*008c*/ 	.word	0xffffffff


	//   ....[1]....
        /*0090*/ 	.word	0xffffffff


	//   ....[2]....
        /*0094*/ 	.word	0xffffffff


	//   ....[3]....
        /*0098*/ 	.word	0xffffffff


	//   ....[4]....
        /*009c*/ 	.word	0xffffffff


	//   ....[5]....
        /*00a0*/ 	.word	0xffffffff


	//   ....[6]....
        /*00a4*/ 	.word	0xffffffff


	//   ....[7]....
        /*00a8*/ 	.word	0xffffffff


	//   ....[8]....
        /*00ac*/ 	.word	0xffffffff


	//   ....[9]....
        /*00b0*/ 	.word	0xffffffff


	//   ....[10]....
        /*00b4*/ 	.word	0xffffffff


	//   ....[11]....
        /*00b8*/ 	.word	0xffffffff


	//   ....[12]....
        /*00bc*/ 	.word	0xffffffff


	//   ....[13]....
        /*00c0*/ 	.word	0xffffffff


	//----- nvinfo : EIATTR_COOP_GROUP_INSTR_OFFSETS
	.align		4
.L_42:
        /*00c4*/ 	.byte	0x04, 0x28
        /*00c6*/ 	.short	(.L_44 - .L_43)


	//   ....[0]....
.L_43:
        /*00c8*/ 	.word	0x000000b0


	//   ....[1]....
        /*00cc*/ 	.word	0x00000520


	//   ....[2]....
        /*00d0*/ 	.word	0x000006c0


	//   ....[3]....
        /*00d4*/ 	.word	0x00000850


	//   ....[4]....
        /*00d8*/ 	.word	0x00000940


	//   ....[5]....
        /*00dc*/ 	.word	0x00000aa0


	//   ....[6]....
        /*00e0*/ 	.word	0x00000c30


	//   ....[7]....
        /*00e4*/ 	.word	0x00000e70


	//   ....[8]....
        /*00e8*/ 	.word	0x000021a0


	//   ....[9]....
        /*00ec*/ 	.word	0x00002fc0


	//   ....[10]....
        /*00f0*/ 	.word	0x00003490


	//   ....[11]....
        /*00f4*/ 	.word	0x000034c0


	//   ....[12]....
        /*00f8*/ 	.word	0x000040e0


	//   ....[13]....
        /*00fc*/ 	.word	0x000042f0


	//----- nvinfo : EIATTR_VRC_CTA_INIT_COUNT
	.align		4
.L_44:
        /*0100*/ 	.byte	0x02, 0x4a
        /*0102*/ 	.byte	0x80
	.zero		1


	//----- nvinfo : EIATTR_SYSCALL_OFFSETS
	.align		4
        /*0104*/ 	.byte	0x04, 0x46
        /*0106*/ 	.short	(.L_46 - .L_45)


	//   ....[0]....
.L_45:
        /*0108*/ 	.word	0x00006070


	//   ....[1]....
        /*010c*/ 	.word	0x000061b0


	//   ....[2]....
        /*0110*/ 	.word	0x000069d0


	//   ....[3]....
        /*0114*/ 	.word	0x000077b0


	//   ....[4]....
        /*0118*/ 	.word	0x00008540


	//   ....[5]....
        /*011c*/ 	.word	0x000092f0


	//----- nvinfo : EIATTR_MBARRIER_INSTR_OFFSETS
	.align		4
.L_46:
        /*0120*/ 	.byte	0x04, 0x39
        /*0122*/ 	.short	(.L_48 - .L_47)


	//   ....[0]....
.L_47:
        /*0124*/ 	.word	0x00000650
        /*0128*/ 	.word	0x000000ff
        /*012c*/ 	.word	0x00000000
        /*0130*/ 	.short	0x0100
        /*0132*/ 	.byte	0x04
	.zero		1


	//   ....[1]....
        /*0134*/ 	.word	0x00000660
        /*0138*/ 	.word	0x000000ff
        /*013c*/ 	.word	0x00000018
        /*0140*/ 	.short	0x0100
        /*0142*/ 	.byte	0x04
	.zero		1


	//   ....[2]....
        /*0144*/ 	.word	0x00000670
        /*0148*/ 	.word	0x000000ff
        /*014c*/ 	.word	0x00000008
        /*0150*/ 	.short	0x0100
        /*0152*/ 	.byte	0x04
	.zero		1


	//   ....[3]....
        /*0154*/ 	.word	0x00000680
        /*0158*/ 	.word	0x000000ff
        /*015c*/ 	.word	0x00000020
        /*0160*/ 	.short	0x0100
        /*0162*/ 	.byte	0x04
	.zero		1


	//   ....[4]....
        /*0164*/ 	.word	0x00000690
        /*0168*/ 	.word	0x000000ff
        /*016c*/ 	.word	0x00000010
        /*0170*/ 	.short	0x0100
        /*0172*/ 	.byte	0x04
	.zero		1


	//   ....[5]....
        /*0174*/ 	.word	0x000006a0
        /*0178*/ 	.word	0x000000ff
        /*017c*/ 	.word	0x00000028
        /*0180*/ 	.short	0x0100
        /*0182*/ 	.byte	0x04
	.zero		1


	//   ....[6]....
        /*0184*/ 	.word	0x000007c0
        /*0188*/ 	.word	0x000000ff
        /*018c*/ 	.word	0x00000030
        /*0190*/ 	.short	0x0100
        /*0192*/ 	.byte	0x04
	.zero		1


	//   ....[7]....
        /*0194*/ 	.word	0x000007d0
        /*0198*/ 	.word	0x000000ff
        /*019c*/ 	.word	0x00000050
        /*01a0*/ 	.short	0x0100
        /*01a2*/ 	.byte	0x04
	.zero		1


	//   ....[8]....
        /*01a4*/ 	.word	0x000007e0
        /*01a8*/ 	.word	0x000000ff
        /*01ac*/ 	.word	0x00000038
        /*01b0*/ 	.short	0x0100
        /*01b2*/ 	.byte	0x04
	.zero		1


	//   ....[9]....
        /*01b4*/ 	.word	0x000007f0
        /*01b8*/ 	.word	0x000000ff
        /*01bc*/ 	.word	0x00000058
        /*01c0*/ 	.short	0x0100
        /*01c2*/ 	.byte	0x04
	.zero		1


	//   ....[10]....
        /*01c4*/ 	.word	0x00000800
        /*01c8*/ 	.word	0x000000ff
        /*01cc*/ 	.word	0x00000040
        /*01d0*/ 	.short	0x0100
        /*01d2*/ 	.byte	0x04
	.zero		1


	//   ....[11]....
        /*01d4*/ 	.word	0x00000810
        /*01d8*/ 	.word	0x000000ff
        /*01dc*/ 	.word	0x00000060
        /*01e0*/ 	.short	0x0100
        /*01e2*/ 	.byte	0x04
	.zero		1


	//   ....[12]....
        /*01e4*/ 	.word	0x00000820
        /*01e8*/ 	.word	0x000000ff
        /*01ec*/ 	.word	0x00000048
        /*01f0*/ 	.short	0x0100
        /*01f2*/ 	.byte	0x04
	.zero		1


	//   ....[13]....
        /*01f4*/ 	.word	0x00000830
        /*01f8*/ 	.word	0x000000ff
        /*01fc*/ 	.word	0x00000068
        /*0200*/ 	.short	0x0100
        /*0202*/ 	.byte	0x04
	.zero		1


	//   ....[14]....
        /*0204*/ 	.word	0x00000910
        /*0208*/ 	.word	0x000000ff
        /*020c*/ 	.word	0x00000070
        /*0210*/ 	.short	0x0100
        /*0212*/ 	.byte	0x06
	.zero		1


	//   ....[15]....
        /*0214*/ 	.word	0x00000920
        /*0218*/ 	.word	0x000000ff
        /*021c*/ 	.word	0x00000078
        /*0220*/ 	.short	0x0100
        /*0222*/ 	.byte	0x06
	.zero		1


	//   ....[16]....
        /*0224*/ 	.word	0x00000a50
        /*0228*/ 	.word	0x000000ff
        /*022c*/ 	.word	0x00000080
        /*0230*/ 	.short	0x0100
        /*0232*/ 	.byte	0x06
	.zero		1


	//   ....[17]....
        /*0234*/ 	.word	0x00000a60
        /*0238*/ 	.word	0x000000ff
        /*023c*/ 	.word	0x00000090
        /*0240*/ 	.short	0x0100
        /*0242*/ 	.byte	0x06
	.zero		1


	//   ....[18]....
        /*0244*/ 	.word	0x00000a70
        /*0248*/ 	.word	0x000000ff
        /*024c*/ 	.word	0x00000088
        /*0250*/ 	.short	0x0100
        /*0252*/ 	.byte	0x06
	.zero		1


	//   ....[19]....
        /*0254*/ 	.word	0x00000a80
        /*0258*/ 	.word	0x000000ff
        /*025c*/ 	.word	0x00000098
        /*0260*/ 	.short	0x0100
        /*0262*/ 	.byte	0x06
	.zero		1


	//   ....[20]....
        /*0264*/ 	.word	0x00000ba0
        /*0268*/ 	.word	0x000000ff
        /*026c*/ 	.word	0x000000a0
        /*0270*/ 	.short	0x0100
        /*0272*/ 	.byte	0x04
	.zero		1


	//   ....[21]....
        /*0274*/ 	.word	0x00000bb0
        /*0278*/ 	.word	0x000000ff
        /*027c*/ 	.word	0x000000c0
        /*0280*/ 	.short	0x0100
        /*0282*/ 	.byte	0x04
	.zero		1


	//   ....[22]....
        /*0284*/ 	.word	0x00000bc0
        /*0288*/ 	.word	0x000000ff
        /*028c*/ 	.word	0x000000a8
        /*0290*/ 	.short	0x0100
        /*0292*/ 	.byte	0x04
	.zero		1


	//   ....[23]....
        /*0294*/ 	.word	0x00000bd0
        /*0298*/ 	.word	0x000000ff
        /*029c*/ 	.word	0x000000c8
        /*02a0*/ 	.short	0x0100
        /*02a2*/ 	.byte	0x04
	.zero		1


	//   ....[24]....
        /*02a4*/ 	.word	0x00000be0
        /*02a8*/ 	.word	0x000000ff
        /*02ac*/ 	.word	0x000000b0
        /*02b0*/ 	.short	0x0100
        /*02b2*/ 	.byte	0x04
	.zero		1


	//   ....[25]....
        /*02b4*/ 	.word	0x00000bf0
        /*02b8*/ 	.word	0x000000ff
        /*02bc*/ 	.word	0x000000d0
        /*02c0*/ 	.short	0x0100
        /*02c2*/ 	.byte	0x04
	.zero		1


	//   ....[26]....
        /*02c4*/ 	.word	0x00000c00
        /*02c8*/ 	.word	0x000000ff
        /*02cc*/ 	.word	0x000000b8
        /*02d0*/ 	.short	0x0100
        /*02d2*/ 	.byte	0x04
	.zero		1


	//   ....[27]....
        /*02d4*/ 	.word	0x00000c10
        /*02d8*/ 	.word	0x000000ff
        /*02dc*/ 	.word	0x000000d8
        /*02e0*/ 	.short	0x0100
        /*02e2*/ 	.byte	0x04
	.zero		1


	//   ....[28]....
        /*02e4*/ 	.word	0x00000d00
        /*02e8*/ 	.word	0x000000ff
        /*02ec*/ 	.word	0x000000e0
        /*02f0*/ 	.short	0x0100
        /*02f2*/ 	.byte	0x04
	.zero		1


	//   ....[29]....
        /*02f4*/ 	.word	0x00000d10
        /*02f8*/ 	.word	0x000000ff
        /*02fc*/ 	.word	0x000000f0
        /*0300*/ 	.short	0x0100
        /*0302*/ 	.byte	0x04
	.zero		1


	//   ....[30]....
        /*0304*/ 	.word	0x00000d20
        /*0308*/ 	.word	0x000000ff
        /*030c*/ 	.word	0x000000e8
        /*0310*/ 	.short	0x0100
        /*0312*/ 	.byte	0x04
	.zero		1


	//   ....[31]....
        /*0314*/ 	.word	0x00000d30
        /*0318*/ 	.word	0x000000ff
        /*031c*/ 	.word	0x000000f8
        /*0320*/ 	.short	0x0100
        /*0322*/ 	.byte	0x04
	.zero		1


	//   ....[32]....
        /*0324*/ 	.word	0x00000e30
        /*0328*/ 	.word	0x000000ff
        /*032c*/ 	.word	0x00000100
        /*0330*/ 	.short	0x0100
        /*0332*/ 	.byte	0x06
	.zero		1


	//   ....[33]....
        /*0334*/ 	.word	0x000019f0
        /*0338*/ 	.word	0x00000000
        /*033c*/ 	.word	0x000000f0
        /*0340*/ 	.short	0x010a
        /*0342*/ 	.byte	0xff
	.zero		1


	//   ....[34]....
        /*0344*/ 	.word	0x00001a10
        /*0348*/ 	.word	0x00000000
        /*034c*/ 	.word	0x000000e0
        /*0350*/ 	.short	0x0101
        /*0352*/ 	.byte	0xff
	.zero		1


	//   ....[35]....
        /*0354*/ 	.word	0x00001ac0
        /*0358*/ 	.word	0x000000ff
        /*035c*/ 	.word	0x00000018
        /*0360*/ 	.short	0x010a
        /*0362*/ 	.byte	0x04
	.zero		1


	//   ....[36]....
        /*0364*/ 	.word	0x00001b90
        /*0368*/ 	.word	0x000000ff
        /*036c*/ 	.word	0x00000018
        /*0370*/ 	.short	0x010a
        /*0372*/ 	.byte	0x21
	.zero		1


	//   ....[37]....
        /*0374*/ 	.word	0x00001d40
        /*0378*/ 	.word	0x000000ff
        /*037c*/ 	.word	0x00000018
        /*0380*/ 	.short	0x010a
        /*0382*/ 	.byte	0x05
	.zero		1


	//   ....[38]....
        /*0384*/ 	.word	0x00001e50
        /*0388*/ 	.word	0x000000ff
        /*038c*/ 	.word	0x00000078
        /*0390*/ 	.short	0x0101
        /*0392*/ 	.byte	0x0d
	.zero		1


	//   ....[39]....
        /*0394*/ 	.word	0x00001e70
        /*0398*/ 	.word	0x000000ff
        /*039c*/ 	.word	0x00000018
        /*03a0*/ 	.short	0x010a
        /*03a2*/ 	.byte	0x04
	.zero		1


	//   ....[40]....
        /*03a4*/ 	.word	0x00001ef0
        /*03a8*/ 	.word	0x000000ff
        /*03ac*/ 	.word	0x00000018
        /*03b0*/ 	.short	0x010a
        /*03b2*/ 	.byte	0x11
	.zero		1


	//   ....[41]....
        /*03b4*/ 	.word	0x00002090
        /*03b8*/ 	.word	0x000000ff
        /*03bc*/ 	.word	0x00000018
        /*03c0*/ 	.short	0x010a
        /*03c2*/ 	.byte	0x05
	.zero		1


	//   ....[42]....
        /*03c4*/ 	.word	0x000021d0
        /*03c8*/ 	.word	0x00000003
        /*03cc*/ 	.word	0x00000080
        /*03d0*/ 	.short	0x010a
        /*03d2*/ 	.byte	0xff
	.zero		1


	//   ....[43]....
        /*03d4*/ 	.word	0x00002320
        /*03d8*/ 	.word	0x00000000
        /*03dc*/ 	.word	0x00000000
        /*03e0*/ 	.short	0x0101
        /*03e2*/ 	.byte	0xff
	.zero		1


	//   ....[44]....
        /*03e4*/ 	.word	0x000028d0
        /*03e8*/ 	.word	0x000000ff
        /*03ec*/ 	.word	0x00000000
        /*03f0*/ 	.short	0x010a
        /*03f2*/ 	.byte	0x04
	.zero		1


	//   ....[45]....
        /*03f4*/ 	.word	0x00002960
        /*03f8*/ 	.word	0x000000ff
        /*03fc*/ 	.word	0x00000000
        /*0400*/ 	.short	0x010a
        /*0402*/ 	.byte	0x05
	.zero		1


	//   ....[46]....
        /*0404*/ 	.word	0x00002a00
        /*0408*/ 	.word	0x00000000
        /*040c*/ 	.word	0x00000000
        /*0410*/ 	.short	0x010a
        /*0412*/ 	.byte	0xff
	.zero		1


	//   ....[47]....
        /*0414*/ 	.word	0x00002b20
        /*0418*/ 	.word	0x00000002
        /*041c*/ 	.word	0x000000e0
        /*0420*/ 	.short	0x010a
        /*0422*/ 	.byte	0xff
	.zero		1


	//   ....[48]....
        /*0424*/ 	.word	0x00002b80
        /*0428*/ 	.word	0x00000004
        /*042c*/ 	.word	0x00000000
        /*0430*/ 	.short	0x0101
        /*0432*/ 	.byte	0xff
	.zero		1


	//   ....[49]....
        /*0434*/ 	.word	0x00002ba0
        /*0438*/ 	.word	0x000000ff
        /*043c*/ 	.word	0x00000090
        /*0440*/ 	.short	0x010a
        /*0442*/ 	.byte	0x04
	.zero		1


	//   ....[50]....
        /*0444*/ 	.word	0x00002cc0
        /*0448*/ 	.word	0x00000002
        /*044c*/ 	.word	0x00000080
        /*0450*/ 	.short	0x010a
        /*0452*/ 	.byte	0xff
	.zero		1


	//   ....[51]....
        /*0454*/ 	.word	0x00002dd0
        /*0458*/ 	.word	0x00000002
        /*045c*/ 	.word	0x00000000
        /*0460*/ 	.short	0x0101
        /*0462*/ 	.byte	0xff
	.zero		1


	//   ....[52]....
        /*0464*/ 	.word	0x00002e60
        /*0468*/ 	.word	0x000000ff
        /*046c*/ 	.word	0x00000090
        /*0470*/ 	.short	0x0106
        /*0472*/ 	.byte	0x04
	.zero		1


	//   ....[53]....
        /*0474*/ 	.word	0x00002e80
        /*0478*/ 	.word	0x000000ff
        /*047c*/ 	.word	0x00000090
        /*0480*/ 	.short	0x010a
        /*0482*/ 	.byte	0x04
	.zero		1


	//   ....[54]....
        /*0484*/ 	.word	0x00002f10
        /*0488*/ 	.word	0x000000ff
        /*048c*/ 	.word	0x00000090
        /*0490*/ 	.short	0x0106
        /*0492*/ 	.byte	0x07
	.zero		1


	//   ....[55]....
        /*0494*/ 	.word	0x00002f50
        /*0498*/ 	.word	0x00000000
        /*049c*/ 	.word	0x00000090
        /*04a0*/ 	.short	0x010a
        /*04a2*/ 	.byte	0xff
	.zero		1


	//   ....[56]....
        /*04a4*/ 	.word	0x00003190
        /*04a8*/ 	.word	0x000000ff
        /*04ac*/ 	.word	0x00000008
        /*04b0*/ 	.short	0x010a
        /*04b2*/ 	.byte	0x05
	.zero		1


	//   ....[57]....
        /*04b4*/ 	.word	0x000031b0
        /*04b8*/ 	.word	0x000000ff
        /*04bc*/ 	.word	0x00000008
        /*04c0*/ 	.short	0x010a
        /*04c2*/ 	.byte	0x05
	.zero		1


	//   ....[58]....
        /*04c4*/ 	.word	0x00003340
        /*04c8*/ 	.word	0x000000ff
        /*04cc*/ 	.word	0x00000008
        /*04d0*/ 	.short	0x010a
        /*04d2*/ 	.byte	0x05
	.zero		1


	//   ....[59]....
        /*04d4*/ 	.word	0x00003360
        /*04d8*/ 	.word	0x000000ff
        /*04dc*/ 	.word	0x00000008
        /*04e0*/ 	.short	0x010a
        /*04e2*/ 	.byte	0x05
	.zero		1


	//   ....[60]....
        /*04e4*/ 	.word	0x00003420
        /*04e8*/ 	.word	0x000000ff
        /*04ec*/ 	.word	0x00000000
        /*04f0*/ 	.short	0x0101
        /*04f2*/ 	.byte	0x04
	.zero		1


	//   ....[61]....
        /*04f4*/ 	.word	0x00003760
        /*04f8*/ 	.word	0x00000000
        /*04fc*/ 	.word	0x00000080
        /*0500*/ 	.short	0x010a
        /*0502*/ 	.byte	0xff
	.zero		1


	//   ....[62]....
        /*0504*/ 	.word	0x00003820
        /*0508*/ 	.word	0x00000000
        /*050c*/ 	.word	0x00000000
        /*0510*/ 	.short	0x0101
        /*0512*/ 	.byte	0xff
	.zero		1


	//   ....[63]....
        /*0514*/ 	.word	0x000038e0
        /*0518*/ 	.word	0x000000ff
        /*051c*/ 	.word	0x00000000
        /*0520*/ 	.short	0x010a
        /*0522*/ 	.byte	0x04
	.zero		1


	//   ....[64]....
        /*0524*/ 	.word	0x000038f0
        /*0528*/ 	.word	0x000000ff
        /*052c*/ 	.word	0x000000c0
        /*0530*/ 	.short	0x010a
        /*0532*/ 	.byte	0x1f
	.zero		1


	//   ....[65]....
        /*0534*/ 	.word	0x000039a0
        /*0538*/ 	.word	0x000000ff
        /*053c*/ 	.word	0x00000000
        /*0540*/ 	.short	0x010a
        /*0542*/ 	.byte	0x05
	.zero		1


	//   ....[66]....
        /*0544*/ 	.word	0x00003ad0
        /*0548*/ 	.word	0x000000ff
        /*054c*/ 	.word	0x00000000
        /*0550*/ 	.short	0x010a
        /*0552*/ 	.byte	0x04
	.zero		1


	//   ....[67]....
        /*0554*/ 	.word	0x00003dd0
        /*0558*/ 	.word	0x000000ff
        /*055c*/ 	.word	0x00000000
        /*0560*/ 	.short	0x010a
        /*0562*/ 	.byte	0x04
	.zero		1


	//   ....[68]....
        /*0564*/ 	.word	0x00003e60
        /*0568*/ 	.word	0x000000ff
        /*056c*/ 	.word	0x00000000
        /*0570*/ 	.short	0x010a
        /*0572*/ 	.byte	0x05
	.zero		1


	//   ....[69]....
        /*0574*/ 	.word	0x00003ef0
        /*0578*/ 	.word	0x000000ff
        /*057c*/ 	.word	0x00000000
        /*0580*/ 	.short	0x010a
        /*0582*/ 	.byte	0x05
	.zero		1


	//   ....[70]....
        /*0584*/ 	.word	0x00003f90
        /*0588*/ 	.word	0x00000000
        /*058c*/ 	.word	0x00000000
        /*0590*/ 	.short	0x010a
        /*0592*/ 	.byte	0xff
	.zero		1


	//   ....[71]....
        /*0594*/ 	.word	0x00003fd0
        /*0598*/ 	.word	0x00000000
        /*059c*/ 	.word	0x00000000
        /*05a0*/ 	.short	0x010a
        /*05a2*/ 	.byte	0xff
	.zero		1


	//   ....[72]....
        /*05a4*/ 	.word	0x00004040
        /*05a8*/ 	.word	0x000000ff
        /*05ac*/ 	.word	0x00000000
        /*05b0*/ 	.short	0x0101
        /*05b2*/ 	.byte	0x04
	.zero		1


	//   ....[73]....
        /*05b4*/ 	.word	0x00004080
        /*05b8*/ 	.word	0x000000ff
        /*05bc*/ 	.word	0x00000100
        /*05c0*/ 	.short	0x010a
        /*05c2*/ 	.byte	0x1a
	.zero		1


	//   ....[74]....
        /*05c4*/ 	.word	0x000040d0
        /*05c8*/ 	.word	0x000000ff
        /*05cc*/ 	.word	0x00000000
        /*05d0*/ 	.short	0x0101
        /*05d2*/ 	.byte	0x04
	.zero		1


	//   ....[75]....
        /*05d4*/ 	.word	0x000045a0
        /*05d8*/ 	.word	0x0000000c
        /*05dc*/ 	.word	0x00000080
        /*05e0*/ 	.short	0x010a
        /*05e2*/ 	.byte	0xff
	.zero		1


	//   ....[76]....
        /*05e4*/ 	.word	0x00004710
        /*05e8*/ 	.word	0x00000000
        /*05ec*/ 	.word	0x00000000
        /*05f0*/ 	.short	0x0101
        /*05f2*/ 	.byte	0xff
	.zero		1


	//   ....[77]....
        /*05f4*/ 	.word	0x00004ba0
        /*05f8*/ 	.word	0x000000ff
        /*05fc*/ 	.word	0x00000078
        /*0600*/ 	.short	0x010a
        /*0602*/ 	.byte	0x15
	.zero		1


	//   ....[78]....
        /*0604*/ 	.word	0x00004d20
        /*0608*/ 	.word	0x000000ff
        /*060c*/ 	.word	0x00000050
        /*0610*/ 	.short	0x010a
        /*0612*/ 	.byte	0x15
	.zero		1


	//   ....[79]....
        /*0614*/ 	.word	0x00004f10
        /*0618*/ 	.word	0x000000ff
        /*061c*/ 	.word	0x00000030
        /*0620*/ 	.short	0x010b
        /*0622*/ 	.byte	0x15
	.zero		1


	//   ....[80]....
        /*0624*/ 	.word	0x00004f20
        /*0628*/ 	.word	0x000000ff
        /*062c*/ 	.word	0x00000000
        /*0630*/ 	.short	0x0101
        /*0632*/ 	.byte	0x2e
	.zero		1


	//   ....[81]....
        /*0634*/ 	.word	0x00004f30
        /*0638*/ 	.word	0x000000ff
        /*063c*/ 	.word	0x00000058
        /*0640*/ 	.short	0x010a
        /*0642*/ 	.byte	0x15
	.zero		1


	//   ....[82]....
        /*0644*/ 	.word	0x000050e0
        /*0648*/ 	.word	0x000000ff
        /*064c*/ 	.word	0x00000038
        /*0650*/ 	.short	0x010b
        /*0652*/ 	.byte	0x15
	.zero		1


	//   ....[83]....
        /*0654*/ 	.word	0x000050f0
        /*0658*/ 	.word	0x000000ff
        /*065c*/ 	.word	0x00000000
        /*0660*/ 	.short	0x0101
        /*0662*/ 	.byte	0x27
	.zero		1


	//   ....[84]....
        /*0664*/ 	.word	0x00005100
        /*0668*/ 	.word	0x000000ff
        /*066c*/ 	.word	0x00000060
        /*0670*/ 	.short	0x010a
        /*0672*/ 	.byte	0x15
	.zero		1


	//   ....[85]....
        /*0674*/ 	.word	0x000052b0
        /*0678*/ 	.word	0x000000ff
        /*067c*/ 	.word	0x00000040
        /*0680*/ 	.short	0x010b
        /*0682*/ 	.byte	0x15
	.zero		1


	//   ....[86]....
        /*0684*/ 	.word	0x000052c0
        /*0688*/ 	.word	0x000000ff
        /*068c*/ 	.word	0x00000000
        /*0690*/ 	.short	0x0101
        /*0692*/ 	.byte	0x26
	.zero		1


	//   ....[87]....
        /*0694*/ 	.word	0x000052d0
        /*0698*/ 	.word	0x000000ff
        /*069c*/ 	.word	0x00000068
        /*06a0*/ 	.short	0x010a
        /*06a2*/ 	.byte	0x15
	.zero		1


	//   ....[88]....
        /*06a4*/ 	.word	0x00005510
        /*06a8*/ 	.word	0x000000ff
        /*06ac*/ 	.word	0x00000048
        /*06b0*/ 	.short	0x010b
        /*06b2*/ 	.byte	0x15
	.zero		1


	//   ....[89]....
        /*06b4*/ 	.word	0x00005520
        /*06b8*/ 	.word	0x000000ff
        /*06bc*/ 	.word	0x00000000
        /*06c0*/ 	.short	0x0101
        /*06c2*/ 	.byte	0x25
	.zero		1


	//   ....[90]....
        /*06c4*/ 	.word	0x00005560
        /*06c8*/ 	.word	0x000000ff
        /*06cc*/ 	.word	0x00000050
        /*06d0*/ 	.short	0x010a
        /*06d2*/ 	.byte	0x15
	.zero		1


	//   ....[91]....
        /*06d4*/ 	.word	0x00005580
        /*06d8*/ 	.word	0x000000ff
        /*06dc*/ 	.word	0x00000058
        /*06e0*/ 	.short	0x010a
        /*06e2*/ 	.byte	0x15
	.zero		1


	//   ....[92]....
        /*06e4*/ 	.word	0x000055a0
        /*06e8*/ 	.word	0x000000ff
        /*06ec*/ 	.word	0x00000060
        /*06f0*/ 	.short	0x010a
        /*06f2*/ 	.byte	0x15
	.zero		1


	//   ....[93]....
        /*06f4*/ 	.word	0x000055e0
        /*06f8*/ 	.word	0x00000000
        /*06fc*/ 	.word	0x00000068
        /*0700*/ 	.short	0x010a
        /*0702*/ 	.byte	0xff
	.zero		1


	//   ....[94]....
        /*0704*/ 	.word	0x00005900
        /*0708*/ 	.word	0x00000003
        /*070c*/ 	.word	0x00000080
        /*0710*/ 	.short	0x010a
        /*0712*/ 	.byte	0xff
	.zero		1


	//   ....[95]....
        /*0714*/ 	.word	0x00005a80
        /*0718*/ 	.word	0x00000000
        /*071c*/ 	.word	0x00000000
        /*0720*/ 	.short	0x0101
        /*0722*/ 	.byte	0xff
	.zero		1


	//   ....[96]....
        /*0724*/ 	.word	0x000065a0
        /*0728*/ 	.word	0x00000005
        /*072c*/ 	.word	0x00000030
        /*0730*/ 	.short	0x010a
        /*0732*/ 	.byte	0xff
	.zero		1


	//   ....[97]....
        /*0734*/ 	.word	0x000065e0
        /*0738*/ 	.word	0x0000005a
        /*073c*/ 	.word	0x000000a0
        /*0740*/ 	.short	0x010a
        /*0742*/ 	.byte	0xff
	.zero		1


	//   ....[98]....
        /*0744*/ 	.word	0x00006720
        /*0748*/ 	.word	0x00000005
        /*074c*/ 	.word	0x00000030
        /*0750*/ 	.short	0x010a
        /*0752*/ 	.byte	0xff
	.zero		1


	//   ....[99]....
        /*0754*/ 	.word	0x00006850
        /*0758*/ 	.word	0x00000000
        /*075c*/ 	.word	0x00000000
        /*0760*/ 	.short	0x0101
        /*0762*/ 	.byte	0xff
	.zero		1


	//   ....[100]....
        /*0764*/ 	.word	0x000068b0
        /*0768*/ 	.word	0x0000005a
        /*076c*/ 	.word	0x000000a0
        /*0770*/ 	.short	0x010a
        /*0772*/ 	.byte	0xff
	.zero		1


	//   ....[101]....
        /*0774*/ 	.word	0x00007450
        /*0778*/ 	.word	0x00000067
        /*077c*/ 	.word	0x00000030
        /*0780*/ 	.short	0x010a
        /*0782*/ 	.byte	0xff
	.zero		1


	//   ....[102]....
        /*0784*/ 	.word	0x00007520
        /*0788*/ 	.word	0x00000067
        /*078c*/ 	.word	0x00000030
        /*0790*/ 	.short	0x010a
        /*0792*/ 	.byte	0xff
	.zero		1


	//   ....[103]....
        /*0794*/ 	.word	0x00007650
        /*0798*/ 	.word	0x00000000
        /*079c*/ 	.word	0x00000000
        /*07a0*/ 	.short	0x0101
        /*07a2*/ 	.byte	0xff
	.zero		1


	//   ....[104]....
        /*07a4*/ 	.word	0x000081e0
        /*07a8*/ 	.word	0x00000067
        /*07ac*/ 	.word	0x00000030
        /*07b0*/ 	.short	0x010a
        /*07b2*/ 	.byte	0xff
	.zero		1


	//   ....[105]....
        /*07b4*/ 	.word	0x000082b0
        /*07b8*/ 	.word	0x00000067
        /*07bc*/ 	.word	0x00000030
        /*07c0*/ 	.short	0x010a
        /*07c2*/ 	.byte	0xff
	.zero		1


	//   ....[106]....
        /*07c4*/ 	.word	0x000083e0
        /*07c8*/ 	.word	0x00000000
        /*07cc*/ 	.word	0x00000000
        /*07d0*/ 	.short	0x0101
        /*07d2*/ 	.byte	0xff
	.zero		1


	//   ....[107]....
        /*07d4*/ 	.word	0x00008f90
        /*07d8*/ 	.word	0x00000066
        /*07dc*/ 	.word	0x00000030
        /*07e0*/ 	.short	0x010a
        /*07e2*/ 	.byte	0xff
	.zero		1


	//   ....[108]....
        /*07e4*/ 	.word	0x00009060
        /*07e8*/ 	.word	0x00000066
        /*07ec*/ 	.word	0x00000030
        /*07f0*/ 	.short	0x010a
        /*07f2*/ 	.byte	0xff
	.zero		1


	//   ....[109]....
        /*07f4*/ 	.word	0x00009190
        /*07f8*/ 	.word	0x00000000
        /*07fc*/ 	.word	0x00000000
        /*0800*/ 	.short	0x0101
        /*0802*/ 	.byte	0xff
	.zero		1


	//   ....[110]....
        /*0804*/ 	.word	0x00009470
        /*0808*/ 	.word	0x0000005a
        /*080c*/ 	.word	0x00000000
        /*0810*/ 	.short	0x0101
        /*0812*/ 	.byte	0xff
	.zero		1


	//   ....[111]....
        /*0814*/ 	.word	0x00009e30
        /*0818*/ 	.word	0x00000000
        /*081c*/ 	.word	0x000000f0
        /*0820*/ 	.short	0x010a
        /*0822*/ 	.byte	0xff
	.zero		1


	//   ....[112]....
        /*0824*/ 	.word	0x00009e90
        /*0828*/ 	.word	0x00000000
        /*082c*/ 	.word	0x00000018
        /*0830*/ 	.short	0x010a
        /*0832*/ 	.byte	0xff
	.zero		1


	//   ....[113]....
        /*0834*/ 	.word	0x00009ef0
        /*0838*/ 	.word	0x00000000
        /*083c*/ 	.word	0x00000018
        /*0840*/ 	.short	0x010a
        /*0842*/ 	.byte	0xff
	.zero		1


	//   ....[114]....
        /*0844*/ 	.word	0x00009f40
        /*0848*/ 	.word	0x00000003
        /*084c*/ 	.word	0x00000080
        /*0850*/ 	.short	0x010a
        /*0852*/ 	.byte	0xff
	.zero		1


	//   ....[115]....
        /*0854*/ 	.word	0x00009fa0
        /*0858*/ 	.word	0x00000000
        /*085c*/ 	.word	0x00000000
        /*0860*/ 	.short	0x010a
        /*0862*/ 	.byte	0xff
	.zero		1


	//   ....[116]....
        /*0864*/ 	.word	0x0000a000
        /*0868*/ 	.word	0x00000000
        /*086c*/ 	.word	0x00000000
        /*0870*/ 	.short	0x010a
        /*0872*/ 	.byte	0xff
	.zero		1


	//   ....[117]....
        /*0874*/ 	.word	0x0000a050
        /*0878*/ 	.word	0x00000002
        /*087c*/ 	.word	0x000000e0
        /*0880*/ 	.short	0x010a
        /*0882*/ 	.byte	0xff
	.zero		1


	//   ....[118]....
        /*0884*/ 	.word	0x0000a0b0
        /*0888*/ 	.word	0x00000002
        /*088c*/ 	.word	0x00000090
        /*0890*/ 	.short	0x010a
        /*0892*/ 	.byte	0xff
	.zero		1


	//   ....[119]....
        /*0894*/ 	.word	0x0000a100
        /*0898*/ 	.word	0x00000002
        /*089c*/ 	.word	0x00000080
        /*08a0*/ 	.short	0x010a
        /*08a2*/ 	.byte	0xff
	.zero		1


	//   ....[120]....
        /*08a4*/ 	.word	0x0000a160
        /*08a8*/ 	.word	0x00000000
        /*08ac*/ 	.word	0x00000090
        /*08b0*/ 	.short	0x010a
        /*08b2*/ 	.byte	0xff
	.zero		1


	//   ....[121]....
        /*08b4*/ 	.word	0x0000a1c0
        /*08b8*/ 	.word	0x00000000
        /*08bc*/ 	.word	0x00000008
        /*08c0*/ 	.short	0x010a
        /*08c2*/ 	.byte	0xff
	.zero		1


	//   ....[122]....
        /*08c4*/ 	.word	0x0000a2a0
        /*08c8*/ 	.word	0x00000000
        /*08cc*/ 	.word	0x00000008
        /*08d0*/ 	.short	0x010a
        /*08d2*/ 	.byte	0xff
	.zero		1


	//   ....[123]....
        /*08d4*/ 	.word	0x0000a2f0
        /*08d8*/ 	.word	0x00000000
        /*08dc*/ 	.word	0x00000080
        /*08e0*/ 	.short	0x010a
        /*08e2*/ 	.byte	0xff
	.zero		1


	//   ....[124]....
        /*08e4*/ 	.word	0x0000a350
        /*08e8*/ 	.word	0x00000000
        /*08ec*/ 	.word	0x000000c0
        /*08f0*/ 	.short	0x010a
        /*08f2*/ 	.byte	0xff
	.zero		1


	//   ....[125]....
        /*08f4*/ 	.word	0x0000a3b0
        /*08f8*/ 	.word	0x00000000
        /*08fc*/ 	.word	0x00000000
        /*0900*/ 	.short	0x010a
        /*0902*/ 	.byte	0xff
	.zero		1


	//   ....[126]....
        /*0904*/ 	.word	0x0000a410
        /*0908*/ 	.word	0x00000000
        /*090c*/ 	.word	0x00000000
        /*0910*/ 	.short	0x010a
        /*0912*/ 	.byte	0xff
	.zero		1


	//   ....[127]....
        /*0914*/ 	.word	0x0000a470
        /*0918*/ 	.word	0x00000000
        /*091c*/ 	.word	0x00000000
        /*0920*/ 	.short	0x010a
        /*0922*/ 	.byte	0xff
	.zero		1


	//   ....[128]....
        /*0924*/ 	.word	0x0000a4d0
        /*0928*/ 	.word	0x00000000
        /*092c*/ 	.word	0x00000000
        /*0930*/ 	.short	0x010a
        /*0932*/ 	.byte	0xff
	.zero		1


	//   ....[129]....
        /*0934*/ 	.word	0x0000a530
        /*0938*/ 	.word	0x00000000
        /*093c*/ 	.word	0x00000100
        /*0940*/ 	.short	0x010a
        /*0942*/ 	.byte	0xff
	.zero		1


	//   ....[130]....
        /*0944*/ 	.word	0x0000a580
        /*0948*/ 	.word	0x0000000c
        /*094c*/ 	.word	0x00000080
        /*0950*/ 	.short	0x010a
        /*0952*/ 	.byte	0xff
	.zero		1


	//   ....[131]....
        /*0954*/ 	.word	0x0000a5e0
        /*0958*/ 	.word	0x00000000
        /*095c*/ 	.word	0x00000078
        /*0960*/ 	.short	0x010a
        /*0962*/ 	.byte	0xff
	.zero		1


	//   ....[132]....
        /*0964*/ 	.word	0x0000a640
        /*0968*/ 	.word	0x00000000
        /*096c*/ 	.word	0x00000050
        /*0970*/ 	.short	0x010a
        /*0972*/ 	.byte	0xff
	.zero		1


	//   ....[133]....
        /*0974*/ 	.word	0x0000a6a0
        /*0978*/ 	.word	0x00000000
        /*097c*/ 	.word	0x00000058
        /*0980*/ 	.short	0x010a
        /*0982*/ 	.byte	0xff
	.zero		1


	//   ....[134]....
        /*0984*/ 	.word	0x0000a700
        /*0988*/ 	.word	0x00000000
        /*098c*/ 	.word	0x00000060
        /*0990*/ 	.short	0x010a
        /*0992*/ 	.byte	0xff
	.zero		1


	//   ....[135]....
        /*0994*/ 	.word	0x0000a760
        /*0998*/ 	.word	0x00000000
        /*099c*/ 	.word	0x00000068
        /*09a0*/ 	.short	0x010a
        /*09a2*/ 	.byte	0xff
	.zero		1


	//   ....[136]....
        /*09a4*/ 	.word	0x0000a7c0
        /*09a8*/ 	.word	0x00000000
        /*09ac*/ 	.word	0x00000050
        /*09b0*/ 	.short	0x010a
        /*09b2*/ 	.byte	0xff
	.zero		1


	//   ....[137]....
        /*09b4*/ 	.word	0x0000a820
        /*09b8*/ 	.word	0x00000000
        /*09bc*/ 	.word	0x00000058
        /*09c0*/ 	.short	0x010a
        /*09c2*/ 	.byte	0xff
	.zero		1


	//   ....[138]....
        /*09c4*/ 	.word	0x0000a880
        /*09c8*/ 	.word	0x00000000
        /*09cc*/ 	.word	0x00000060
        /*09d0*/ 	.short	0x010a
        /*09d2*/ 	.byte	0xff
	.zero		1


	//   ....[139]....
        /*09d4*/ 	.word	0x0000a8d0
        /*09d8*/ 	.word	0x00000003
        /*09dc*/ 	.word	0x00000080
        /*09e0*/ 	.short	0x010a
        /*09e2*/ 	.byte	0xff
	.zero		1


	//   ....[140]....
        /*09e4*/ 	.word	0x0000a920
        /*09e8*/ 	.word	0x00000005
        /*09ec*/ 	.word	0x00000030
        /*09f0*/ 	.short	0x010a
        /*09f2*/ 	.byte	0xff
	.zero		1


	//   ....[141]....
        /*09f4*/ 	.word	0x0000a970
        /*09f8*/ 	.word	0x0000005a
        /*09fc*/ 	.word	0x000000a0
        /*0a00*/ 	.short	0x010a
        /*0a02*/ 	.byte	0xff
	.zero		1


	//   ....[142]....
        /*0a04*/ 	.word	0x0000a9c0
        /*0a08*/ 	.word	0x00000067
        /*0a0c*/ 	.word	0x00000030
        /*0a10*/ 	.short	0x010a
        /*0a12*/ 	.byte	0xff
	.zero		1


	//   ....[143]....
        /*0a14*/ 	.word	0x0000aa10
        /*0a18*/ 	.word	0x00000067
        /*0a1c*/ 	.word	0x00000030
        /*0a20*/ 	.short	0x010a
        /*0a22*/ 	.byte	0xff
	.zero		1


	//   ....[144]....
        /*0a24*/ 	.word	0x0000aa60
        /*0a28*/ 	.word	0x00000066
        /*0a2c*/ 	.word	0x00000030
        /*0a30*/ 	.short	0x010a
        /*0a32*/ 	.byte	0xff
	.zero		1


	//----- nvinfo : EIATTR_NUM_MBARRIERS
	.align		4
.L_48:
        /*0a34*/ 	.byte	0x03, 0x38
        /*0a36*/ 	.short	0x0021


	//----- nvinfo : EIATTR_EXIT_INSTR_OFFSETS
	.align		4
        /*0a38*/ 	.byte	0x04, 0x1c
        /*0a3a*/ 	.short	(.L_50 - .L_49)


	//   ....[0]....
.L_49:
        /*0a3c*/ 	.word	0x00002a30


	//   ....[1]....
        /*0a40*/ 	.word	0x00002f20


	//   ....[2]....
        /*0a44*/ 	.word	0x00002f80


	//   ....[3]....
        /*0a48*/ 	.word	0x00004300


	//   ....[4]....
        /*0a4c*/ 	.word	0x00005610


	//   ....[5]....
        /*0a50*/ 	.word	0x00005650


	//   ....[6]....
        /*0a54*/ 	.word	0x00009e20


	//----- nvinfo : EIATTR_MAX_THREADS
	.align		4
.L_50:
        /*0a58*/ 	.byte	0x04, 0x05
        /*0a5a*/ 	.short	(.L_52 - .L_51)
.L_51:
        /*0a5c*/ 	.word	0x00000100
        /*0a60*/ 	.word	0x00000001
        /*0a64*/ 	.word	0x00000001


	//----- nvinfo : EIATTR_CRS_STACK_SIZE
	.align		4
.L_52:
        /*0a68*/ 	.byte	0x04, 0x1e
        /*0a6a*/ 	.short	(.L_54 - .L_53)
.L_53:
        /*0a6c*/ 	.word	0x00000000


	//----- nvinfo : EIATTR_CBANK_PARAM_SIZE
	.align		4
.L_54:
        /*0a70*/ 	.byte	0x03, 0x19
        /*0a72*/ 	.short	0x0800


	//----- nvinfo : EIATTR_PARAM_CBANK
	.align		4
        /*0a74*/ 	.byte	0x04, 0x0a
        /*0a76*/ 	.short	(.L_56 - .L_55)
	.align		4
.L_55:
        /*0a78*/ 	.word	index@(.nv.constant0._ZN7cutlass13device_kernelINS_4gemm6kernel13GemmUniversalIN4cute5tupleIJiiiiEEENS1_10collective13CollectiveMmaINS1_35MainloopSm100TmaUmmaWarpSpecializedILi3ELi2ELi4ENS5_IJNS4_1CILi2EEESB_NSA_ILi1EEEEEEEENS5_IJNSA_ILi128EEENSA_ILi256EEESF_EEENS_12float_e4m3_tENS5_IJlSC_lEEESI_SJ_NS4_8TiledMMAINS4_8MMA_AtomIJNS4_10MMA_TraitsINS4_25SM100_MMA_F8F6F4_2x1SM_SSEJSI_SI_fSF_SG_NS4_17integral_constantINS4_4UMMA5MajorELSQ_0EEESR_NSO_INSP_7ScaleInELSS_0EEEST_EEEEEENS4_6LayoutINS5_IJSC_SC_SC_EEENS5_IJNSA_ILi0EEESY_SY_EEEEENS5_IJNS4_10UnderscoreES11_S11_EEEEENS4_28SM100_TMA_2SM_LOAD_MULTICASTENS4_14ComposedLayoutINS4_7SwizzleILi3ELi4ELi3EEENS4_18smem_ptr_flag_bitsILi8EEENSW_INS5_IJNSA_ILi8EEESF_EEENS5_IJSF_SC_EEEEEEEvNS4_8identityENS4_18SM100_TMA_2SM_LOADES1E_vS1F_EENS_8epilogue10collective18CollectiveEpilogueINS1I_23Sm100TmaWarpSpecializedILi4ELi2ELi32ELb0ELb0EEEJNS5_IJNSA_ILi64EEESG_SF_EEENS5_IJNSW_IS1N_SC_EENSW_INS5_IJNSA_ILi32EEESB_EEENS5_IJSC_SF_EEEEEEEESI_SJ_SI_SJ_NS1I_6fusion15FusionCallbacksIS1M_NS1V_17LinearCombinationISI_fSI_fLNS_15FloatRoundStyleE2EEES1O_S1U_JEEENS4_5SM1004TMEM4LOAD26SM100_TMEM_LOAD_32dp32b32xENS4_13SM90_TMA_LOADENS15_INS16_ILi1ELi4ELi3EEES19_NSW_INS5_IJS1A_S1Q_EEENS5_IJS1Q_SC_EEEEEEENS4_39AutoVectorizingCopyWithAssumedAlignmentILi128EEENS4_14SM90_TMA_STOREES2A_S2C_S2C_EEEvvEEEEvNT_6ParamsE)
        /*0a7c*/ 	.short	0x0380
        /*0a7e*/ 	.short	0x0800


	//----- nvinfo : EIATTR_SW_WAR
	.align		4
.L_56:
        /*0a80*/ 	.byte	0x04, 0x36
        /*0a82*/ 	.short	(.L_58 - .L_57)
.L_57:
        /*0a84*/ 	.word	0x00000008
.L_58:


//--------------------- .nv.callgraph             --------------------------
	.section	.nv.callgraph,"",@"SHT_CUDA_CALLGRAPH"
	.align	4
	.sectionentsize	8
	.align		4
        /*0000*/ 	.word	0x00000000
	.align		4
        /*0004*/ 	.word	0xffffffff
	.align		4
        /*0008*/ 	.word	index@(_ZN7cutlass13device_kernelINS_4gemm6kernel13GemmUniversalIN4cute5tupleIJiiiiEEENS1_10collective13CollectiveMmaINS1_35MainloopSm100TmaUmmaWarpSpecializedILi3ELi2ELi4ENS5_IJNS4_1CILi2EEESB_NSA_ILi1EEEEEEEENS5_IJNSA_ILi128EEENSA_ILi256EEESF_EEENS_12float_e4m3_tENS5_IJlSC_lEEESI_SJ_NS4_8TiledMMAINS4_8MMA_AtomIJNS4_10MMA_TraitsINS4_25SM100_MMA_F8F6F4_2x1SM_SSEJSI_SI_fSF_SG_NS4_17integral_constantINS4_4UMMA5MajorELSQ_0EEESR_NSO_INSP_7ScaleInELSS_0EEEST_EEEEEENS4_6LayoutINS5_IJSC_SC_SC_EEENS5_IJNSA_ILi0EEESY_SY_EEEEENS5_IJNS4_10UnderscoreES11_S11_EEEEENS4_28SM100_TMA_2SM_LOAD_MULTICASTENS4_14ComposedLayoutINS4_7SwizzleILi3ELi4ELi3EEENS4_18smem_ptr_flag_bitsILi8EEENSW_INS5_IJNSA_ILi8EEESF_EEENS5_IJSF_SC_EEEEEEEvNS4_8identityENS4_18SM100_TMA_2SM_LOADES1E_vS1F_EENS_8epilogue10collective18CollectiveEpilogueINS1I_23Sm100TmaWarpSpecializedILi4ELi2ELi32ELb0ELb0EEEJNS5_IJNSA_ILi64EEESG_SF_EEENS5_IJNSW_IS1N_SC_EENSW_INS5_IJNSA_ILi32EEESB_EEENS5_IJSC_SF_EEEEEEEESI_SJ_SI_SJ_NS1I_6fusion15FusionCallbacksIS1M_NS1V_17LinearCombinationISI_fSI_fLNS_15FloatRoundStyleE2EEES1O_S1U_JEEENS4_5SM1004TMEM4LOAD26SM100_TMEM_LOAD_32dp32b32xENS4_13SM90_TMA_LOADENS15_INS16_ILi1ELi4ELi3EEES19_NSW_INS5_IJS1A_S1Q_EEENS5_IJS1Q_SC_EEEEEEENS4_39AutoVectorizingCopyWithAssumedAlignmentILi128EEENS4_14SM90_TMA_STOREES2A_S2C_S2C_EEEvvEEEEvNT_6ParamsE)
	.align		4
        /*000c*/ 	.word	index@(__assertfail)
	.align		4
        /*0010*/ 	.word	0x00000000
	.align		4
        /*0014*/ 	.word	0xfffffffe
	.align		4
        /*0018*/ 	.word	0x00000000
	.align		4
        /*001c*/ 	.word	0xfffffffd
	.align		4
        /*0020*/ 	.word	0x00000000
	.align		4
        /*0024*/ 	.word	0xfffffffc


//--------------------- .nv.constant4             --------------------------
	.section	.nv.constant4,"a",@progbits
	.align	8
	.align		8
.nv.constant4:
        /*0000*/ 	.dword	__assertfail
	.align		8
        /*0008*/ 	.dword	__unnamed_1
	.align		8
        /*0010*/ 	.dword	__unnamed_2
	.align		8
        /*0018*/ 	.dword	__unnamed_3
	.align		8
        /*0020*/ 	.dword	_ZN39_INTERNAL_6bdfaa65_4_k_cu_be71fe92_83744cuda3std3__45__cpo5beginE
	.align		8
        /*0028*/ 	.dword	_ZN39_INTERNAL_6bdfaa65_4_k_cu_be71fe92_83744cuda3std3__45__cpo3endE
	.align		8
        /*0030*/ 	.dword	_ZN39_INTERNAL_6bdfaa65_4_k_cu_be71fe92_83744cuda3std3__45__cpo6cbeginE
	.align		8
        /*0038*/ 	.dword	_ZN39_INTERNAL_6bdfaa65_4_k_cu_be71fe92_83744cuda3std3__45__cpo4cendE
	.align		8
        /*0040*/ 	.dword	_ZN39_INTERNAL_6bdfaa65_4_k_cu_be71fe92_83744cuda3std3__441_GLOBAL__N__6bdfaa65_4_k_cu_be71fe92_83746ignoreE
	.align		8
        /*0048*/ 	.dword	_ZN39_INTERNAL_6bdfaa65_4_k_cu_be71fe92_83744cuda3std3__419piecewise_constructE
	.align		8
        /*0050*/ 	.dword	_ZN39_INTERNAL_6bdfaa65_4_k_cu_be71fe92_83744cuda3std3__48in_placeE
	.align		8
        /*0058*/ 	.dword	_ZN39_INTERNAL_6bdfaa65_4_k_cu_be71fe92_83744cuda3std6ranges3__45__cpo4swapE
	.align		8
        /*0060*/ 	.dword	_ZN39_INTERNAL_6bdfaa65_4_k_cu_be71fe92_83744cuda3std6ranges3__45__cpo9iter_moveE
	.align		8
        /*0068*/ 	.dword	_ZN39_INTERNAL_6bdfaa65_4_k_cu_be71fe92_83744cute7productE
	.align		8
        /*0070*/ 	.dword	_ZN39_INTERNAL_6bdfaa65_4_k_cu_be71fe92_83744cute1_E
	.align		8
        /*0078*/ 	.dword	$str$25
	.align		8
        /*0080*/ 	.dword	$str$26
	.align		8
        /*0088*/ 	.dword	$str$27
	.align		8
        /*0090*/ 	.dword	$str$28


//--------------------- .text._ZN7cutlass13device_kernelINS_4gemm6kernel13GemmUniversalIN4cute5tupleIJiiiiEEENS1_10collective13CollectiveMmaINS1_35MainloopSm100TmaUmmaWarpSpecializedILi3ELi2ELi4ENS5_IJNS4_1CILi2EEESB_NSA_ILi1EEEEEEEENS5_IJNSA_ILi128EEENSA_ILi256EEESF_EEENS_12float_e4m3_tENS5_IJlSC_lEEESI_SJ_NS4_8TiledMMAINS4_8MMA_AtomIJNS4_10MMA_TraitsINS4_25SM100_MMA_F8F6F4_2x1SM_SSEJSI_SI_fSF_SG_NS4_17integral_constantINS4_4UMMA5MajorELSQ_0EEESR_NSO_INSP_7ScaleInELSS_0EEEST_EEEEEENS4_6LayoutINS5_IJSC_SC_SC_EEENS5_IJNSA_ILi0EEESY_SY_EEEEENS5_IJNS4_10UnderscoreES11_S11_EEEEENS4_28SM100_TMA_2SM_LOAD_MULTICASTENS4_14ComposedLayoutINS4_7SwizzleILi3ELi4ELi3EEENS4_18smem_ptr_flag_bitsILi8EEENSW_INS5_IJNSA_ILi8EEESF_EEENS5_IJSF_SC_EEEEEEEvNS4_8identityENS4_18SM100_TMA_2SM_LOADES1E_vS1F_EENS_8epilogue10collective18CollectiveEpilogueINS1I_23Sm100TmaWarpSpecializedILi4ELi2ELi32ELb0ELb0EEEJNS5_IJNSA_ILi64EEESG_SF_EEENS5_IJNSW_IS1N_SC_EENSW_INS5_IJNSA_ILi32EEESB_EEENS5_IJSC_SF_EEEEEEEESI_SJ_SI_SJ_NS1I_6fusion15FusionCallbacksIS1M_NS1V_17LinearCombinationISI_fSI_fLNS_15FloatRoundStyleE2EEES1O_S1U_JEEENS4_5SM1004TMEM4LOAD26SM100_TMEM_LOAD_32dp32b32xENS4_13SM90_TMA_LOADENS15_INS16_ILi1ELi4ELi3EEES19_NSW_INS5_IJS1A_S1Q_EEENS5_IJS1Q_SC_EEEEEEENS4_39AutoVectorizingCopyWithAssumedAlignmentILi128EEENS4_14SM90_TMA_STOREES2A_S2C_S2C_EEEvvEEEEvNT_6ParamsE --------------------------
	.section	.text._ZN7cutlass13device_kernelINS_4gemm6kernel13GemmUniversalIN4cute5tupleIJiiiiEEENS1_10collective13CollectiveMmaINS1_35MainloopSm100TmaUmmaWarpSpecializedILi3ELi2ELi4ENS5_IJNS4_1CILi2EEESB_NSA_ILi1EEEEEEEENS5_IJNSA_ILi128EEENSA_ILi256EEESF_EEENS_12float_e4m3_tENS5_IJlSC_lEEESI_SJ_NS4_8TiledMMAINS4_8MMA_AtomIJNS4_10MMA_TraitsINS4_25SM100_MMA_F8F6F4_2x1SM_SSEJSI_SI_fSF_SG_NS4_17integral_constantINS4_4UMMA5MajorELSQ_0EEESR_NSO_INSP_7ScaleInELSS_0EEEST_EEEEEENS4_6LayoutINS5_IJSC_SC_SC_EEENS5_IJNSA_ILi0EEESY_SY_EEEEENS5_IJNS4_10UnderscoreES11_S11_EEEEENS4_28SM100_TMA_2SM_LOAD_MULTICASTENS4_14ComposedLayoutINS4_7SwizzleILi3ELi4ELi3EEENS4_18smem_ptr_flag_bitsILi8EEENSW_INS5_IJNSA_ILi8EEESF_EEENS5_IJSF_SC_EEEEEEEvNS4_8identityENS4_18SM100_TMA_2SM_LOADES1E_vS1F_EENS_8epilogue10collective18CollectiveEpilogueINS1I_23Sm100TmaWarpSpecializedILi4ELi2ELi32ELb0ELb0EEEJNS5_IJNSA_ILi64EEESG_SF_EEENS5_IJNSW_IS1N_SC_EENSW_INS5_IJNSA_ILi32EEESB_EEENS5_IJSC_SF_EEEEEEEESI_SJ_SI_SJ_NS1I_6fusion15FusionCallbacksIS1M_NS1V_17LinearCombinationISI_fSI_fLNS_15FloatRoundStyleE2EEES1O_S1U_JEEENS4_5SM1004TMEM4LOAD26SM100_TMEM_LOAD_32dp32b32xENS4_13SM90_TMA_LOADENS15_INS16_ILi1ELi4ELi3EEES19_NSW_INS5_IJS1A_S1Q_EEENS5_IJS1Q_SC_EEEEEEENS4_39AutoVectorizingCopyWithAssumedAlignmentILi128EEENS4_14SM90_TMA_STOREES2A_S2C_S2C_EEEvvEEEEvNT_6ParamsE,"ax",@progbits
	.align	128
.text._ZN7cutlass13device_kernelINS_4gemm6kernel13GemmUniversalIN4cute5tupleIJiiiiEEENS1_10collective13CollectiveMmaINS1_35MainloopSm100TmaUmmaWarpSpecializedILi3ELi2ELi4ENS5_IJNS4_1CILi2EEESB_NSA_ILi1EEEEEEEENS5_IJNSA_ILi128EEENSA_ILi256EEESF_EEENS_12float_e4m3_tENS5_IJlSC_lEEESI_SJ_NS4_8TiledMMAINS4_8MMA_AtomIJNS4_10MMA_TraitsINS4_25SM100_MMA_F8F6F4_2x1SM_SSEJSI_SI_fSF_SG_NS4_17integral_constantINS4_4UMMA5MajorELSQ_0EEESR_NSO_INSP_7ScaleInELSS_0EEEST_EEEEEENS4_6LayoutINS5_IJSC_SC_SC_EEENS5_IJNSA_ILi0EEESY_SY_EEEEENS5_IJNS4_10UnderscoreES11_S11_EEEEENS4_28SM100_TMA_2SM_LOAD_MULTICASTENS4_14ComposedLayoutINS4_7SwizzleILi3ELi4ELi3EEENS4_18smem_ptr_flag_bitsILi8EEENSW_INS5_IJNSA_ILi8EEESF_EEENS5_IJSF_SC_EEEEEEEvNS4_8identityENS4_18SM100_TMA_2SM_LOADES1E_vS1F_EENS_8epilogue10collective18CollectiveEpilogueINS1I_23Sm100TmaWarpSpecializedILi4ELi2ELi32ELb0ELb0EEEJNS5_IJNSA_ILi64EEESG_SF_EEENS5_IJNSW_IS1N_SC_EENSW_INS5_IJNSA_ILi32EEESB_EEENS5_IJSC_SF_EEEEEEEESI_SJ_SI_SJ_NS1I_6fusion15FusionCallbacksIS1M_NS1V_17LinearCombinationISI_fSI_fLNS_15FloatRoundStyleE2EEES1O_S1U_JEEENS4_5SM1004TMEM4LOAD26SM100_TMEM_LOAD_32dp32b32xENS4_13SM90_TMA_LOADENS15_INS16_ILi1ELi4ELi3EEES19_NSW_INS5_IJS1A_S1Q_EEENS5_IJS1Q_SC_EEEEEEENS4_39AutoVectorizingCopyWithAssumedAlignmentILi128EEENS4_14SM90_TMA_STOREES2A_S2C_S2C_EEEvvEEEEvNT_6ParamsE:
        .type           _ZN7cutlass13device_kernelINS_4gemm6kernel13GemmUniversalIN4cute5tupleIJiiiiEEENS1_10collective13CollectiveMmaINS1_35MainloopSm100TmaUmmaWarpSpecializedILi3ELi2ELi4ENS5_IJNS4_1CILi2EEESB_NSA_ILi1EEEEEEEENS5_IJNSA_ILi128EEENSA_ILi256EEESF_EEENS_12float_e4m3_tENS5_IJlSC_lEEESI_SJ_NS4_8TiledMMAINS4_8MMA_AtomIJNS4_10MMA_TraitsINS4_25SM100_MMA_F8F6F4_2x1SM_SSEJSI_SI_fSF_SG_NS4_17integral_constantINS4_4UMMA5MajorELSQ_0EEESR_NSO_INSP_7ScaleInELSS_0EEEST_EEEEEENS4_6LayoutINS5_IJSC_SC_SC_EEENS5_IJNSA_ILi0EEESY_SY_EEEEENS5_IJNS4_10UnderscoreES11_S11_EEEEENS4_28SM100_TMA_2SM_LOAD_MULTICASTENS4_14ComposedLayoutINS4_7SwizzleILi3ELi4ELi3EEENS4_18smem_ptr_flag_bitsILi8EEENSW_INS5_IJNSA_ILi8EEESF_EEENS5_IJSF_SC_EEEEEEEvNS4_8identityENS4_18SM100_TMA_2SM_LOADES1E_vS1F_EENS_8epilogue10collective18CollectiveEpilogueINS1I_23Sm100TmaWarpSpecializedILi4ELi2ELi32ELb0ELb0EEEJNS5_IJNSA_ILi64EEESG_SF_EEENS5_IJNSW_IS1N_SC_EENSW_INS5_IJNSA_ILi32EEESB_EEENS5_IJSC_SF_EEEEEEEESI_SJ_SI_SJ_NS1I_6fusion15FusionCallbacksIS1M_NS1V_17LinearCombinationISI_fSI_fLNS_15FloatRoundStyleE2EEES1O_S1U_JEEENS4_5SM1004TMEM4LOAD26SM100_TMEM_LOAD_32dp32b32xENS4_13SM90_TMA_LOADENS15_INS16_ILi1ELi4ELi3EEES19_NSW_INS5_IJS1A_S1Q_EEENS5_IJS1Q_SC_EEEEEEENS4_39AutoVectorizingCopyWithAssumedAlignmentILi128EEENS4_14SM90_TMA_STOREES2A_S2C_S2C_EEEvvEEEEvNT_6ParamsE,@function
        .size           _ZN7cutlass13device_kernelINS_4gemm6kernel13GemmUniversalIN4cute5tupleIJiiiiEEENS1_10collective13CollectiveMmaINS1_35MainloopSm100TmaUmmaWarpSpecializedILi3ELi2ELi4ENS5_IJNS4_1CILi2EEESB_NSA_ILi1EEEEEEEENS5_IJNSA_ILi128EEENSA_ILi256EEESF_EEENS_12float_e4m3_tENS5_IJlSC_lEEESI_SJ_NS4_8TiledMMAINS4_8MMA_AtomIJNS4_10MMA_TraitsINS4_25SM100_MMA_F8F6F4_2x1SM_SSEJSI_SI_fSF_SG_NS4_17integral_constantINS4_4UMMA5MajorELSQ_0EEESR_NSO_INSP_7ScaleInELSS_0EEEST_EEEEEENS4_6LayoutINS5_IJSC_SC_SC_EEENS5_IJNSA_ILi0EEESY_SY_EEEEENS5_IJNS4_10UnderscoreES11_S11_EEEEENS4_28SM100_TMA_2SM_LOAD_MULTICASTENS4_14ComposedLayoutINS4_7SwizzleILi3ELi4ELi3EEENS4_18smem_ptr_flag_bitsILi8EEENSW_INS5_IJNSA_ILi8EEESF_EEENS5_IJSF_SC_EEEEEEEvNS4_8identityENS4_18SM100_TMA_2SM_LOADES1E_vS1F_EENS_8epilogue10collective18CollectiveEpilogueINS1I_23Sm100TmaWarpSpecializedILi4ELi2ELi32ELb0ELb0EEEJNS5_IJNSA_ILi64EEESG_SF_EEENS5_IJNSW_IS1N_SC_EENSW_INS5_IJNSA_ILi32EEESB_EEENS5_IJSC_SF_EEEEEEEESI_SJ_SI_SJ_NS1I_6fusion15FusionCallbacksIS1M_NS1V_17LinearCombinationISI_fSI_fLNS_15FloatRoundStyleE2EEES1O_S1U_JEEENS4_5SM1004TMEM4LOAD26SM100_TMEM_LOAD_32dp32b32xENS4_13SM90_TMA_LOADENS15_INS16_ILi1ELi4ELi3EEES19_NSW_INS5_IJS1A_S1Q_EEENS5_IJS1Q_SC_EEEEEEENS4_39AutoVectorizingCopyWithAssumedAlignmentILi128EEENS4_14SM90_TMA_STOREES2A_S2C_S2C_EEEvvEEEEvNT_6ParamsE,(.L_x_188 - _ZN7cutlass13device_kernelINS_4gemm6kernel13GemmUniversalIN4cute5tupleIJiiiiEEENS1_10collective13CollectiveMmaINS1_35MainloopSm100TmaUmmaWarpSpecializedILi3ELi2ELi4ENS5_IJNS4_1CILi2EEESB_NSA_ILi1EEEEEEEENS5_IJNSA_ILi128EEENSA_ILi256EEESF_EEENS_12float_e4m3_tENS5_IJlSC_lEEESI_SJ_NS4_8TiledMMAINS4_8MMA_AtomIJNS4_10MMA_TraitsINS4_25SM100_MMA_F8F6F4_2x1SM_SSEJSI_SI_fSF_SG_NS4_17integral_constantINS4_4UMMA5MajorELSQ_0EEESR_NSO_INSP_7ScaleInELSS_0EEEST_EEEEEENS4_6LayoutINS5_IJSC_SC_SC_EEENS5_IJNSA_ILi0EEESY_SY_EEEEENS5_IJNS4_10UnderscoreES11_S11_EEEEENS4_28SM100_TMA_2SM_LOAD_MULTICASTENS4_14ComposedLayoutINS4_7SwizzleILi3ELi4ELi3EEENS4_18smem_ptr_flag_bitsILi8EEENSW_INS5_IJNSA_ILi8EEESF_EEENS5_IJSF_SC_EEEEEEEvNS4_8identityENS4_18SM100_TMA_2SM_LOADES1E_vS1F_EENS_8epilogue10collective18CollectiveEpilogueINS1I_23Sm100TmaWarpSpecializedILi4ELi2ELi32ELb0ELb0EEEJNS5_IJNSA_ILi64EEESG_SF_EEENS5_IJNSW_IS1N_SC_EENSW_INS5_IJNSA_ILi32EEESB_EEENS5_IJSC_SF_EEEEEEEESI_SJ_SI_SJ_NS1I_6fusion15FusionCallbacksIS1M_NS1V_17LinearCombinationISI_fSI_fLNS_15FloatRoundStyleE2EEES1O_S1U_JEEENS4_5SM1004TMEM4LOAD26SM100_TMEM_LOAD_32dp32b32xENS4_13SM90_TMA_LOADENS15_INS16_ILi1ELi4ELi3EEES19_NSW_INS5_IJS1A_S1Q_EEENS5_IJS1Q_SC_EEEEEEENS4_39AutoVectorizingCopyWithAssumedAlignmentILi128EEENS4_14SM90_TMA_STOREES2A_S2C_S2C_EEEvvEEEEvNT_6ParamsE)
        .other          _ZN7cutlass13device_kernelINS_4gemm6kernel13GemmUniversalIN4cute5tupleIJiiiiEEENS1_10collective13CollectiveMmaINS1_35MainloopSm100TmaUmmaWarpSpecializedILi3ELi2ELi4ENS5_IJNS4_1CILi2EEESB_NSA_ILi1EEEEEEEENS5_IJNSA_ILi128EEENSA_ILi256EEESF_EEENS_12float_e4m3_tENS5_IJlSC_lEEESI_SJ_NS4_8TiledMMAINS4_8MMA_AtomIJNS4_10MMA_TraitsINS4_25SM100_MMA_F8F6F4_2x1SM_SSEJSI_SI_fSF_SG_NS4_17integral_constantINS4_4UMMA5MajorELSQ_0EEESR_NSO_INSP_7ScaleInELSS_0EEEST_EEEEEENS4_6LayoutINS5_IJSC_SC_SC_EEENS5_IJNSA_ILi0EEESY_SY_EEEEENS5_IJNS4_10UnderscoreES11_S11_EEEEENS4_28SM100_TMA_2SM_LOAD_MULTICASTENS4_14ComposedLayoutINS4_7SwizzleILi3ELi4ELi3EEENS4_18smem_ptr_flag_bitsILi8EEENSW_INS5_IJNSA_ILi8EEESF_EEENS5_IJSF_SC_EEEEEEEvNS4_8identityENS4_18SM100_TMA_2SM_LOADES1E_vS1F_EENS_8epilogue10collective18CollectiveEpilogueINS1I_23Sm100TmaWarpSpecializedILi4ELi2ELi32ELb0ELb0EEEJNS5_IJNSA_ILi64EEESG_SF_EEENS5_IJNSW_IS1N_SC_EENSW_INS5_IJNSA_ILi32EEESB_EEENS5_IJSC_SF_EEEEEEEESI_SJ_SI_SJ_NS1I_6fusion15FusionCallbacksIS1M_NS1V_17LinearCombinationISI_fSI_fLNS_15FloatRoundStyleE2EEES1O_S1U_JEEENS4_5SM1004TMEM4LOAD26SM100_TMEM_LOAD_32dp32b32xENS4_13SM90_TMA_LOADENS15_INS16_ILi1ELi4ELi3EEES19_NSW_INS5_IJS1A_S1Q_EEENS5_IJS1Q_SC_EEEEEEENS4_39AutoVectorizingCopyWithAssumedAlignmentILi128EEENS4_14SM90_TMA_STOREES2A_S2C_S2C_EEEvvEEEEvNT_6ParamsE,@"STO_CUDA_ENTRY STV_DEFAULT"
_ZN7cutlass13device_kernelINS_4gemm6kernel13GemmUniversalIN4cute5tupleIJiiiiEEENS1_10collective13CollectiveMmaINS1_35MainloopSm100TmaUmmaWarpSpecializedILi3ELi2ELi4ENS5_IJNS4_1CILi2EEESB_NSA_ILi1EEEEEEEENS5_IJNSA_ILi128EEENSA_ILi256EEESF_EEENS_12float_e4m3_tENS5_IJlSC_lEEESI_SJ_NS4_8TiledMMAINS4_8MMA_AtomIJNS4_10MMA_TraitsINS4_25SM100_MMA_F8F6F4_2x1SM_SSEJSI_SI_fSF_SG_NS4_17integral_constantINS4_4UMMA5MajorELSQ_0EEESR_NSO_INSP_7ScaleInELSS_0EEEST_EEEEEENS4_6LayoutINS5_IJSC_SC_SC_EEENS5_IJNSA_ILi0EEESY_SY_EEEEENS5_IJNS4_10UnderscoreES11_S11_EEEEENS4_28SM100_TMA_2SM_LOAD_MULTICASTENS4_14ComposedLayoutINS4_7SwizzleILi3ELi4ELi3EEENS4_18smem_ptr_flag_bitsILi8EEENSW_INS5_IJNSA_ILi8EEESF_EEENS5_IJSF_SC_EEEEEEEvNS4_8identityENS4_18SM100_TMA_2SM_LOADES1E_vS1F_EENS_8epilogue10collective18CollectiveEpilogueINS1I_23Sm100TmaWarpSpecializedILi4ELi2ELi32ELb0ELb0EEEJNS5_IJNSA_ILi64EEESG_SF_EEENS5_IJNSW_IS1N_SC_EENSW_INS5_IJNSA_ILi32EEESB_EEENS5_IJSC_SF_EEEEEEEESI_SJ_SI_SJ_NS1I_6fusion15FusionCallbacksIS1M_NS1V_17LinearCombinationISI_fSI_fLNS_15FloatRoundStyleE2EEES1O_S1U_JEEENS4_5SM1004TMEM4LOAD26SM100_TMEM_LOAD_32dp32b32xENS4_13SM90_TMA_LOADENS15_INS16_ILi1ELi4ELi3EEES19_NSW_INS5_IJS1A_S1Q_EEENS5_IJS1Q_SC_EEEEEEENS4_39AutoVectorizingCopyWithAssumedAlignmentILi128EEENS4_14SM90_TMA_STOREES2A_S2C_S2C_EEEvvEEEEvNT_6ParamsE:
[----:B------:R-:W1:Y:S01]  /*0000*/  LDC R1, c[0x0][0x37c] ;  /* 0x0000df00ff017b82 */ /* 0x000e620000000800 */
[----:B------:R-:W2:Y:S01]  /*0010*/  S2R R97, SR_TID.X ;  /* 0x0000000000617919 */ /* 0x000ea20000002100 */
[----:B------:R-:W3:Y:S06]  /*0020*/  LDCU.64 UR8, c[0x0][0x890] ;  /* 0x00011200ff0877ac */ /* 0x000eec0008000a00 */
[----:B------:R-:W4:Y:S01]  /*0030*/  S2UR UR58, SR_CgaCtaId ;  /* 0x00000000003a79c3 */ /* 0x000f220000008800 */
[----:B------:R-:W-:Y:S02]  /*0040*/  PRMT R86, RZ, 0x7610, R86 ;  /* 0x00007610ff567816 */ /* 0x000fe40000000056 */
[----:B------:R-:W-:Y:S01]  /*0050*/  ELECT P1, URZ, PT ;  /* 0x0000000000ff782f */ /* 0x000fe20003820000 */
[----:B---3--:R-:W-:-:S04]  /*0060*/  UISETP.NE.U32.AND UP0, UPT, UR8, URZ, UPT ;  /* 0x000000ff0800728c */ /* 0x008fc8000bf05070 */
[----:B------:R-:W-:Y:S02]  /*0070*/  UISETP.NE.AND.EX UP0, UPT, UR9, URZ, UPT, UP0 ;  /* 0x000000ff0900728c */ /* 0x000fe4000bf05300 */
[----:B----4-:R-:W-:Y:S02]  /*0080*/  ULOP3.LUT UR47, UR58, 0x1, URZ, 0xc0, !UPT ;  /* 0x000000013a2f7892 */ /* 0x010fe4000f8ec0ff */
[----:B------:R-:W-:Y:S01]  /*0090*/  ULOP3.LUT UR46, UR58, 0x1, URZ, 0x3c, !UPT ;  /* 0x000000013a2e7892 */ /* 0x000fe2000f8e3cff */
[----:B--2---:R-:W-:-:S05]  /*00a0*/  SHF.R.U32.HI R87, RZ, 0x5, R97 ;  /* 0x00000005ff577819 */ /* 0x004fca0000011661 */
[----:B------:R-:W2:Y:S02]  /*00b0*/  SHFL.IDX PT, R0, R87, RZ, 0x1f ;  /* 0x00001fff57007589 */ /* 0x000ea400000e0000 */
[----:B--2---:R-:W-:Y:S01]  /*00c0*/  R2UR UR13, R0 ;  /* 0x00000000000d72ca */ /* 0x004fe200000e0000 */
[----:B-1----:R-:W-:-:S14]  /*00d0*/  BRA.U UP0, `(.L_x_0) ;  /* 0x0000000100307547 */ /* 0x002fdc000b800000 */
[----:B------:R-:W1:Y:S02]  /*00e0*/  LDCU.64 UR4, c[0x0][0x888] ;  /* 0x00011100ff0477ac */ /* 0x000e640008000a00 */
[----:B-1----:R-:W-:-:S04]  /*00f0*/  UISETP.NE.U32.AND UP0, UPT, UR4, URZ, UPT ;  /* 0x000000ff0400728c */ /* 0x002fc8000bf05070 */
[----:B------:R-:W-:-:S09]  /*0100*/  UISETP.NE.AND.EX UP0, UPT, UR5, URZ, UPT, UP0 ;  /* 0x000000ff0500728c */ /* 0x000fd2000bf05300 */
[----:B------:R-:W-:Y:S05]  /*0110*/  BRA.U !UP0, `(.L_x_1) ;  /* 0x0000000108147547 */ /* 0x000fea000b800000 */
[----:B------:R-:W1:Y:S01]  /*0120*/  LDC.64 R2, c[0x0][0x888] ;  /* 0x00022200ff027b82 */ /* 0x000e620000000a00 */
[----:B------:R-:W1:Y:S02]  /*0130*/  LDCU.64 UR4, c[0x0][0x358] ;  /* 0x00006b00ff0477ac */ /* 0x000e640008000a00 */
[----:B-1----:R1:W5:Y:S01]  /*0140*/  LDG.E R41, desc[UR4][R2.64] ;  /* 0x0000000402297981 */ /* 0x002362000c1e1900 */
[----:B------:R-:W-:Y:S01]  /*0150*/  HFMA2 R86, -RZ, RZ, 0, 5.9604644775390625e-08 ;  /* 0x00000001ff567431 */ /* 0x000fe200000001ff */
[----:B------:R-:W-:Y:S05]  /*0160*/  BRA `(.L_x_0) ;  /* 0x00000000000c7947 */ /* 0x000fea0003800000 */
.L_x_1:
[----:B------:R-:W1:Y:S01]  /*0170*/  LDCU UR4, c[0x0][0x880] ;  /* 0x00011000ff0477ac */ /* 0x000e620008000800 */
[----:B------:R-:W-:Y:S01]  /*0180*/  HFMA2 R86, -RZ, RZ, 0, 5.9604644775390625e-08 ;  /* 0x00000001ff567431 */ /* 0x000fe200000001ff */
[----:B-1----:R-:W-:-:S07]  /*0190*/  MOV R41, UR4 ;  /* 0x0000000400297c02 */ /* 0x002fce0008000f00 */
.L_x_0:
[----:B------:R-:W2:Y:S02]  /*01a0*/  LDCU.64 UR4, c[0x0][0x8b0] ;  /* 0x00011600ff0477ac */ /* 0x000ea40008000a00 */
[----:B--2---:R-:W-:-:S04]  /*01b0*/  UISETP.NE.U32.AND UP0, UPT, UR4, URZ, UPT ;  /* 0x000000ff0400728c */ /* 0x004fc8000bf05070 */
[----:B------:R-:W-:-:S09]  /*01c0*/  UISETP.NE.AND.EX UP0, UPT, UR5, URZ, UPT, UP0 ;  /* 0x000000ff0500728c */ /* 0x000fd2000bf05300 */
[----:B------:R-:W-:Y:S05]  /*01d0*/  BRA.U UP0, `(.L_x_2) ;  /* 0x0000000100287547 */ /* 0x000fea000b800000 */
[----:B------:R-:W2:Y:S02]  /*01e0*/  LDCU.64 UR4, c[0x0][0x8a8] ;  /* 0x00011500ff0477ac */ /* 0x000ea40008000a00 */
[----:B--2---:R-:W-:-:S04]  /*01f0*/  UISETP.NE.U32.AND UP0, UPT, UR4, URZ, UPT ;  /* 0x000000ff0400728c */ /* 0x004fc8000bf05070 */
[----:B------:R-:W-:-:S09]  /*0200*/  UISETP.NE.AND.EX UP0, UPT, UR5, URZ, UPT, UP0 ;  /* 0x000000ff0500728c */ /* 0x000fd2000bf05300 */
[----:B------:R-:W-:Y:S05]  /*0210*/  BRA.U !UP0, `(.L_x_3) ;  /* 0x0000000108107547 */ /* 0x000fea000b800000 */
[----:B------:R-:W2:Y:S01]  /*0220*/  LDC.64 R38, c[0x0][0x8a8] ;  /* 0x00022a00ff267b82 */ /* 0x000ea20000000a00 */
[----:B------:R-:W2:Y:S02]  /*0230*/  LDCU.64 UR4, c[0x0][0x358] ;  /* 0x00006b00ff0477ac */ /* 0x000ea40008000a00 */
[----:B--2---:R2:W5:Y:S01]  /*0240*/  LDG.E R38, desc[UR4][R38.64] ;  /* 0x0000000426267981 */ /* 0x004562000c1e1900 */
[----:B------:R-:W-:Y:S05]  /*0250*/  BRA `(.L_x_2) ;  /* 0x0000000000087947 */ /* 0x000fea0003800000 */
.L_x_3:
[----:B------:R-:W2:Y:S02]  /*0260*/  LDCU UR4, c[0x0][0x8a0] ;  /* 0x00011400ff0477ac */ /* 0x000ea40008000800 */
[----:B--2---:R-:W-:Y:S02]  /*0270*/  MOV R38, UR4 ;  /* 0x0000000400267c02 */ /* 0x004fe40008000f00 */
.L_x_2:
[----:B------:R-:W-:Y:S01]  /*0280*/  IMAD.U32 R0, RZ, RZ, UR13 ;  /* 0x0000000dff007e24 */ /* 0x000fe2000f8e00ff */
[----:B------:R-:W-:Y:S04]  /*0290*/  BSSY.RECONVERGENT B0, `(.L_x_4) ;  /* 0x000000c000007945 */ /* 0x000fe80003800200 */
[C---:B------:R-:W-:Y:S02]  /*02a0*/  ISETP.NE.OR P2, PT, R0.reuse, 0x1, !P1 ;  /* 0x000000010000780c */ /* 0x040fe40004f45670 */
[----:B------:R-:W-:-:S11]  /*02b0*/  ISETP.NE.OR P0, PT, R0, 0x3, !P1 ;  /* 0x000000030000780c */ /* 0x000fd60004f05670 */
[----:B------:R-:W-:Y:S05]  /*02c0*/  @P2 BRA `(.L_x_5) ;  /* 0x0000000000202947 */ /* 0x000fea0003800000 */
[----:B------:R-:W3:Y:S02]  /*02d0*/  LDCU.64 UR4, c[0x0][0x348] ;  /* 0x00006900ff0477ac */ /* 0x000ee40008000a00 */
[----:B---3--:R-:W-:Y:S02]  /*02e0*/  UIADD3 UR6, UP1, UPT, UR4, 0x80, URZ ;  /* 0x0000008004067890 */ /* 0x008fe4000ff3e0ff */
[----:B------:R-:W-:Y:S02]  /*02f0*/  UIADD3 UR4, UP0, UPT, UR4, 0x180, URZ ;  /* 0x0000018004047890 */ /* 0x000fe4000ff1e0ff */
[----:B------:R-:W-:Y:S02]  /*0300*/  UIADD3.X UR7, UPT, UPT, URZ, UR5, URZ, UP1, !UPT ;  /* 0x00000005ff077290 */ /* 0x000fe40008ffe4ff */
[----:B------:R-:W-:-:S07]  /*0310*/  UIADD3.X UR5, UPT, UPT, URZ, UR5, URZ, UP0, !UPT ;  /* 0x00000005ff057290 */ /* 0x000fce00087fe4ff */
[----:B------:R3:W-:Y:S02]  /*0320*/  UTMACCTL.PF [UR6] ;  /* 0x00000000060079b9 */ /* 0x0007e40008040000 */
[----:B------:R3:W-:Y:S02]  /*0330*/  UTMACCTL.PF [UR4] ;  /* 0x00000000040079b9 */ /* 0x0007e40008040000 */
[----:B---3--:R-:W-:Y:S01]  /*0340*/  NOP ;  /* 0x0000000000007918 */ /* 0x008fe20000000000 */
.L_x_5:
[----:B------:R-:W-:Y:S05]  /*0350*/  BSYNC.RECONVERGENT B0 ;  /* 0x0000000000007941 */ /* 0x000fea0003800200 */
.L_x_4:
[----:B------:R-:W-:Y:S04]  /*0360*/  BSSY.RECONVERGENT B0, `(.L_x_6) ;  /* 0x000000a000007945 */ /* 0x000fe80003800200 */
        /* <DEDUP_REMOVED lines=9> */
.L_x_7:
[----:B------:R-:W-:Y:S05]  /*0400*/  BSYNC.RECONVERGENT B0 ;  /* 0x0000000000007941 */ /* 0x000fea0003800200 */
.L_x_6:
[----:B------:R-:W3:Y:S01]  /*0410*/  LDCU.64 UR4, c[0x0][0x888] ;  /* 0x00011100ff0477ac */ /* 0x000ee20008000a00 */
[----:B------:R-:W-:Y:S02]  /*0420*/  UISETP.EQ.U32.AND UP1, UPT, UR8, URZ, UPT ;  /* 0x000000ff0800728c */ /* 0x000fe4000bf22070 */
[----:B------:R-:W-:Y:S02]  /*0430*/  UPLOP3.LUT UP3, UPT, UPT, UPT, UPT, 0x80, 0x8 ;  /* 0x000000000008789c */ /* 0x000fe40003f6f070 */
[----:B---3--:R-:W-:-:S04]  /*0440*/  UISETP.NE.U32.AND UP0, UPT, UR4, URZ, UPT ;  /* 0x000000ff0400728c */ /* 0x008fc8000bf05070 */
[----:B------:R-:W-:-:S04]  /*0450*/  UISETP.NE.AND.EX UP0, UPT, UR5, URZ, UPT, UP0 ;  /* 0x000000ff0500728c */ /* 0x000fc8000bf05300 */
[----:B------:R-:W-:-:S04]  /*0460*/  UISETP.EQ.OR.EX UP2, UPT, UR9, URZ, !UP0, UP1 ;  /* 0x000000ff0900728c */ /* 0x000fc8000c742710 */
[----:B------:R-:W-:-:S06]  /*0470*/  UP2UR UR4, UPR, URZ, 0x4 ;  /* 0x00000004ff047883 */ /* 0x000fcc0008000000 */
[----:B------:R-:W-:Y:S01]  /*0480*/  MOV R89, UR4 ;  /* 0x0000000400597c02 */ /* 0x000fe20008000f00 */
[----:B------:R-:W-:Y:S06]  /*0490*/  BRA.U !UP2, `(.L_x_8) ;  /* 0x000000010a207547 */ /* 0x000fec000b800000 */
[----:B------:R-:W-:Y:S01]  /*04a0*/  UISETP.NE.U32.AND UP1, UPT, UR8, URZ, UPT ;  /* 0x000000ff0800728c */ /* 0x000fe2000bf25070 */
[----:B-----5:R-:W-:Y:S01]  /*04b0*/  FSETP.NEU.AND P0, PT, R41, RZ, PT ;  /* 0x000000ff2900720b */ /* 0x020fe20003f0d000 */
[----:B------:R-:W-:Y:S02]  /*04c0*/  USEL UR4, URZ, 0xffffffff, UP0 ;  /* 0xffffffffff047887 */ /* 0x000fe40008000000 */
[----:B------:R-:W-:-:S10]  /*04d0*/  UISETP.NE.AND.EX UP1, UPT, UR9, URZ, UPT, UP1 ;  /* 0x000000ff0900728c */ /* 0x000fd4000bf25310 */
[----:B------:R-:W-:Y:S01]  /*04e0*/  VOTEU.ANY UP0, P0 ;  /* 0x0000000000ff7886 */ /* 0x000fe20000000100 */
[----:B------:R-:W-:-:S04]  /*04f0*/  @!UP1 USEL UR4, URZ, 0xffffffff, UP0 ;  /* 0xffffffffff049887 */ /* 0x000fc80008000000 */
[----:B------:R-:W-:-:S04]  /*0500*/  ULOP3.LUT UR4, UR4, 0x1, URZ, 0xc0, !UPT ;  /* 0x0000000104047892 */ /* 0x000fc8000f8ec0ff */
[----:B------:R-:W-:-:S11]  /*0510*/  UISETP.NE.U32.AND UP3, UPT, UR4, 0x1, UPT ;  /* 0x000000010400788c */ /* 0x000fd6000bf65070 */
.L_x_8:
[----:B------:R-:W3:Y:S01]  /*0520*/  SHFL.IDX PT, R0, R87, RZ, 0x1f ;  /* 0x00001fff57007589 */ /* 0x000ee200000e0000 */
[----:B------:R-:W-:-:S04]  /*0530*/  UISETP.NE.AND UP0, UPT, UR13, 0x2, UPT ;  /* 0x000000020d00788c */ /* 0x000fc8000bf05270 */
[----:B------:R-:W-:Y:S02]  /*0540*/  UISETP.EQ.AND UP1, UPT, UR47, URZ, !UP0 ;  /* 0x000000ff2f00728c */ /* 0x000fe4000c722270 */
[----:B------:R-:W-:-:S04]  /*0550*/  USEL UR53, URZ, 0x1, UP0 ;  /* 0x00000001ff357887 */ /* 0x000fc80008000000 */
[----:B------:R-:W-:Y:S02]  /*0560*/  PLOP3.LUT P3, PT, P1, PT, UP1, 0x80, 0x8 ;  /* 0x000000000008781c */ /* 0x000fe40000f6f018 */
[----:B---3--:R-:W-:-:S13]  /*0570*/  ISETP.NE.AND P0, PT, R0, RZ, PT ;  /* 0x000000ff0000720c */ /* 0x008fda0003f05270 */
[----:B------:R-:W-:Y:S05]  /*0580*/  @P0 BRA `(.L_x_9) ;  /* 0x00000000004c0947 */ /* 0x000fea0003800000 */
[----:B------:R-:W-:Y:S01]  /*0590*/  UMOV UR4, 0x400 ;  /* 0x0000040000047882 */ /* 0x000fe20000000000 */
[----:B------:R-:W-:Y:S01]  /*05a0*/  UMOV UR8, 0x1 ;  /* 0x0000000100087882 */ /* 0x000fe20000000000 */
[----:B------:R-:W-:Y:S01]  /*05b0*/  UMOV UR6, 0x2 ;  /* 0x0000000200067882 */ /* 0x000fe20000000000 */
[----:B------:R-:W-:Y:S02]  /*05c0*/  ULEA UR4, UR58, UR4, 0x18 ;  /* 0x000000043a047291 */ /* 0x000fe4000f8ec0ff */
[----:B------:R-:W-:-:S04]  /*05d0*/  UIADD3 UR8, UPT, UPT, -UR8, 0x100000, URZ ;  /* 0x0010000008087890 */ /* 0x000fc8000fffe1ff */
[----:B------:R-:W-:Y:S02]  /*05e0*/  USHF.L.U32 UR9, UR8, 0xb, URZ ;  /* 0x0000000b08097899 */ /* 0x000fe400080006ff */
[----:B------:R-:W-:Y:S02]  /*05f0*/  USHF.L.U32 UR8, UR8, 0x1, URZ ;  /* 0x0000000108087899 */ /* 0x000fe400080006ff */
[----:B------:R-:W-:-:S04]  /*0600*/  UIADD3 UR6, UPT, UPT, -UR6, 0x100000, URZ ;  /* 0x0010000006067890 */ /* 0x000fc8000fffe1ff */
[----:B------:R-:W-:Y:S02]  /*0610*/  USHF.L.U32 UR7, UR6, 0xb, URZ ;  /* 0x0000000b06077899 */ /* 0x000fe400080006ff */
[----:B------:R-:W-:Y:S01]  /*0620*/  USHF.L.U32 UR6, UR6, 0x1, URZ ;  /* 0x0000000106067899 */ /* 0x000fe200080006ff */
[----:B------:R-:W-:Y:S01]  /*0630*/  ELECT P0, URZ, PT ;  /* 0x0000000000ff782f */ /* 0x000fe20003800000 */
[----:B------:R-:W3:Y:S02]  /*0640*/  FENCE.VIEW.ASYNC.S ;  /* 0x00000000000073c6 */ /* 0x000ee40000000000 */
[----:B---3--:R3:W4:Y:S08]  /*0650*/  SYNCS.EXCH.64 URZ, [UR4], UR8 ;  /* 0x0000000804ff75b2 */ /* 0x0087300008000100 */
[----:B------:R3:W1:Y:S01]  /*0660*/  SYNCS.EXCH.64 URZ, [UR4+0x18], UR6 ;  /* 0x0000180604ff75b2 */ /* 0x0006620008000100 */
[----:B------:R3:W1:Y:S01]  /*0670*/  SYNCS.EXCH.64 URZ, [UR4+0x8], UR8 ;  /* 0x0000080804ff75b2 */ /* 0x0006620008000100 */
[----:B------:R3:W1:Y:S01]  /*0680*/  SYNCS.EXCH.64 URZ, [UR4+0x20], UR6 ;  /* 0x0000200604ff75b2 */ /* 0x0006620008000100 */
[----:B------:R3:W1:Y:S01]  /*0690*/  SYNCS.EXCH.64 URZ, [UR4+0x10], UR8 ;  /* 0x0000100804ff75b2 */ /* 0x0006620008000100 */
[----:B------:R3:W1:Y:S01]  /*06a0*/  SYNCS.EXCH.64 URZ, [UR4+0x28], UR6 ;  /* 0x0000280604ff75b2 */ /* 0x0006620008000100 */
[----:B------:R-:W-:Y:S01]  /*06b0*/  NOP ;  /* 0x0000000000007918 */ /* 0x000fe20000000000 */
.L_x_9:
[----:B------:R-:W2:Y:S01]  /*06c0*/  SHFL.IDX PT, R0, R87, RZ, 0x1f ;  /* 0x00001fff57007589 */ /* 0x000ea200000e0000 */
[----:B------:R-:W-:Y:S01]  /*06d0*/  NOP ;  /* 0x0000000000007918 */ /* 0x000fe20000000000 */
[----:B--2---:R-:W-:-:S13]  /*06e0*/  ISETP.NE.AND P0, PT, R0, 0x1, PT ;  /* 0x000000010000780c */ /* 0x004fda0003f05270 */
[----:B------:R-:W-:Y:S05]  /*06f0*/  @P0 BRA `(.L_x_10) ;  /* 0x0000000000540947 */ /* 0x000fea0003800000 */
[----:B---3--:R-:W-:Y:S01]  /*0700*/  UMOV UR4, 0x400 ;  /* 0x0000040000047882 */ /* 0x008fe20000000000 */
        /* <DEDUP_REMOVED lines=10> */
[----:B------:R-:W2:Y:S02]  /*07b0*/  FENCE.VIEW.ASYNC.S ;  /* 0x00000000000073c6 */ /* 0x000ea40000000000 */
[----:B--2---:R2:W3:Y:S08]  /*07c0*/  SYNCS.EXCH.64 URZ, [UR4+0x30], UR8 ;  /* 0x0000300804ff75b2 */ /* 0x0044f00008000100 */
[----:B------:R2:W1:Y:S01]  /*07d0*/  SYNCS.EXCH.64 URZ, [UR4+0x50], UR6 ;  /* 0x0000500604ff75b2 */ /* 0x0004620008000100 */
[----:B------:R2:W1:Y:S01]  /*07e0*/  SYNCS.EXCH.64 URZ, [UR4+0x38], UR8 ;  /* 0x0000380804ff75b2 */ /* 0x0004620008000100 */
[----:B------:R2:W1:Y:S01]  /*07f0*/  SYNCS.EXCH.64 URZ, [UR4+0x58], UR6 ;  /* 0x0000580604ff75b2 */ /* 0x0004620008000100 */
[----:B------:R2:W1:Y:S01]  /*0800*/  SYNCS.EXCH.64 URZ, [UR4+0x40], UR8 ;  /* 0x0000400804ff75b2 */ /* 0x0004620008000100 */
[----:B------:R2:W1:Y:S01]  /*0810*/  SYNCS.EXCH.64 URZ, [UR4+0x60], UR6 ;  /* 0x0000600604ff75b2 */ /* 0x0004620008000100 */
[----:B------:R2:W1:Y:S01]  /*0820*/  SYNCS.EXCH.64 URZ, [UR4+0x48], UR8 ;  /* 0x0000480804ff75b2 */ /* 0x0004620008000100 */
[----:B------:R2:W1:Y:S01]  /*0830*/  SYNCS.EXCH.64 URZ, [UR4+0x68], UR6 ;  /* 0x0000680604ff75b2 */ /* 0x0004620008000100 */
[----:B------:R-:W-:Y:S01]  /*0840*/  NOP ;  /* 0x0000000000007918 */ /* 0x000fe20000000000 */
.L_x_10:
[----:B------:R-:W4:Y:S01]  /*0850*/  SHFL.IDX PT, R0, R87, RZ, 0x1f ;  /* 0x00001fff57007589 */ /* 0x000f2200000e0000 */
[----:B------:R-:W-:Y:S01]  /*0860*/  NOP ;  /* 0x0000000000007918 */ /* 0x000fe20000000000 */
[----:B----4-:R-:W-:-:S13]  /*0870*/  ISETP.NE.AND P0, PT, R0, 0x3, PT ;  /* 0x000000030000780c */ /* 0x010fda0003f05270 */
[----:B------:R-:W-:Y:S05]  /*0880*/  @P0 BRA `(.L_x_11) ;  /* 0x00000000002c0947 */ /* 0x000fea0003800000 */
[----:B--23--:R-:W-:Y:S01]  /*0890*/  UMOV UR4, 0x400 ;  /* 0x0000040000047882 */ /* 0x00cfe20000000000 */
[----:B------:R-:W-:Y:S01]  /*08a0*/  UMOV UR5, 0x20 ;  /* 0x0000002000057882 */ /* 0x000fe20000000000 */
[----:B------:R-:W-:Y:S02]  /*08b0*/  ULEA UR6, UR58, UR4, 0x18 ;  /* 0x000000043a067291 */ /* 0x000fe4000f8ec0ff */
[----:B------:R-:W-:-:S04]  /*08c0*/  UIADD3 UR4, UPT, UPT, -UR5, 0x100000, URZ ;  /* 0x0010000005047890 */ /* 0x000fc8000fffe1ff */
[----:B------:R-:W-:Y:S02]  /*08d0*/  USHF.L.U32 UR5, UR4, 0xb, URZ ;  /* 0x0000000b04057899 */ /* 0x000fe400080006ff */
[----:B------:R-:W-:Y:S01]  /*08e0*/  USHF.L.U32 UR4, UR4, 0x1, URZ ;  /* 0x0000000104047899 */ /* 0x000fe200080006ff */
[----:B------:R-:W-:Y:S01]  /*08f0*/  ELECT P0, URZ, PT ;  /* 0x0000000000ff782f */ /* 0x000fe20003800000 */
[----:B------:R-:W2:Y:S10]  /*0900*/  FENCE.VIEW.ASYNC.S ;  /* 0x00000000000073c6 */ /* 0x000eb40000000000 */
[----:B--2---:R4:W2:Y:S01]  /*0910*/  SYNCS.EXCH.64 URZ, [UR6+0x70], UR4 ;  /* 0x0000700406ff75b2 */ /* 0x0048a20008000100 */
[----:B------:R4:W3:Y:S02]  /*0920*/  SYNCS.EXCH.64 URZ, [UR6+0x78], UR4 ;  /* 0x0000780406ff75b2 */ /* 0x0008e40008000100 */
[----:B----4-:R-:W-:Y:S01]  /*0930*/  NOP ;  /* 0x0000000000007918 */ /* 0x010fe20000000000 */
.L_x_11:
[----:B------:R-:W4:Y:S01]  /*0940*/  SHFL.IDX PT, R0, R87, RZ, 0x1f ;  /* 0x00001fff57007589 */ /* 0x000f2200000e0000 */
[----:B------:R-:W-:Y:S01]  /*0950*/  NOP ;  /* 0x0000000000007918 */ /* 0x000fe20000000000 */
[----:B----4-:R-:W-:-:S13]  /*0960*/  ISETP.NE.AND P0, PT, R0, 0x4, PT ;  /* 0x000000040000780c */ /* 0x010fda0003f05270 */
[----:B------:R-:W-:Y:S05]  /*0970*/  @P0 BRA `(.L_x_12) ;  /* 0x0000000000480947 */ /* 0x000fea0003800000 */
[----:B--23--:R-:W-:Y:S01]  /*0980*/  UMOV UR4, 0x3a0 ;  /* 0x000003a000047882 */ /* 0x00cfe20000000000 */
[----:B------:R-:W-:Y:S01]  /*0990*/  UMOV UR6, 0x400 ;  /* 0x0000040000067882 */ /* 0x000fe20000000000 */
[----:B------:R-:W-:Y:S01]  /*09a0*/  USEL UR4, UR4, 0x320, UP3 ;  /* 0x0000032004047887 */ /* 0x000fe20009800000 */
        /* <DEDUP_REMOVED lines=10> */
[----:B--2---:R4:W2:Y:S08]  /*0a50*/  SYNCS.EXCH.64 URZ, [UR6+0x80], UR8 ;  /* 0x0000800806ff75b2 */ /* 0x0048b00008000100 */
[----:B------:R4:W3:Y:S01]  /*0a60*/  SYNCS.EXCH.64 URZ, [UR6+0x90], UR4 ;  /* 0x0000900406ff75b2 */ /* 0x0008e20008000100 */
[----:B------:R4:W1:Y:S01]  /*0a70*/  SYNCS.EXCH.64 URZ, [UR6+0x88], UR8 ;  /* 0x0000880806ff75b2 */ /* 0x0008620008000100 */
[----:B------:R4:W1:Y:S02]  /*0a80*/  SYNCS.EXCH.64 URZ, [UR6+0x98], UR4 ;  /* 0x0000980406ff75b2 */ /* 0x0008640008000100 */
[----:B----4-:R-:W-:Y:S01]  /*0a90*/  NOP ;  /* 0x0000000000007918 */ /* 0x010fe20000000000 */
.L_x_12:
[----:B------:R-:W4:Y:S01]  /*0aa0*/  SHFL.IDX PT, R0, R87, RZ, 0x1f ;  /* 0x00001fff57007589 */ /* 0x000f2200000e0000 */
[----:B------:R-:W-:Y:S01]  /*0ab0*/  NOP ;  /* 0x0000000000007918 */ /* 0x000fe20000000000 */
[----:B----4-:R-:W-:-:S13]  /*0ac0*/  ISETP.NE.AND P0, PT, R0, 0x5, PT ;  /* 0x000000050000780c */ /* 0x010fda0003f05270 */
[----:B------:R-:W-:Y:S05]  /*0ad0*/  @P0 BRA `(.L_x_13) ;  /* 0x0000000000540947 */ /* 0x000fea0003800000 */
[----:B--23--:R-:W-:Y:S01]  /*0ae0*/  UMOV UR4, 0x400 ;  /* 0x0000040000047882 */ /* 0x00cfe20000000000 */
        /* <DEDUP_REMOVED lines=14> */
[----:B------:R4:W1:Y:S01]  /*0bd0*/  SYNCS.EXCH.64 URZ, [UR4+0xc8], UR8 ;  /* 0x0000c80804ff75b2 */ /* 0x0008620008000100 */
[----:B------:R4:W1:Y:S01]  /*0be0*/  SYNCS.EXCH.64 URZ, [UR4+0xb0], UR6 ;  /* 0x0000b00604ff75b2 */ /* 0x0008620008000100 */
[----:B------:R4:W1:Y:S01]  /*0bf0*/  SYNCS.EXCH.64 URZ, [UR4+0xd0], UR8 ;  /* 0x0000d00804ff75b2 */ /* 0x0008620008000100 */
[----:B------:R4:W1:Y:S01]  /*0c00*/  SYNCS.EXCH.64 URZ, [UR4+0xb8], UR6 ;  /* 0x0000b80604ff75b2 */ /* 0x0008620008000100 */
[----:B------:R4:W1:Y:S02]  /*0c10*/  SYNCS.EXCH.64 URZ, [UR4+0xd8], UR8 ;  /* 0x0000d80804ff75b2 */ /* 0x0008640008000100 */
[----:B----4-:R-:W-:Y:S01]  /*0c20*/  NOP ;  /* 0x0000000000007918 */ /* 0x010fe20000000000 */
.L_x_13:
[----:B------:R-:W4:Y:S01]  /*0c30*/  SHFL.IDX PT, R0, R87, RZ, 0x1f ;  /* 0x00001fff57007589 */ /* 0x000f2200000e0000 */
[----:B------:R-:W-:Y:S01]  /*0c40*/  ISETP.NE.OR P1, PT, RZ, UR13, !P1 ;  /* 0x0000000dff007c0c */ /* 0x000fe2000cf25670 */
        /* <DEDUP_REMOVED lines=12> */
[----:B------:R4:W3:Y:S01]  /*0d10*/  SYNCS.EXCH.64 URZ, [UR4+0xf0], UR6 ;  /* 0x0000f00604ff75b2 */ /* 0x0008e20008000100 */
[----:B------:R4:W1:Y:S01]  /*0d20*/  SYNCS.EXCH.64 URZ, [UR4+0xe8], UR6 ;  /* 0x0000e80604ff75b2 */ /* 0x0008620008000100 */
[----:B------:R4:W1:Y:S02]  /*0d30*/  SYNCS.EXCH.64 URZ, [UR4+0xf8], UR6 ;  /* 0x0000f80604ff75b2 */ /* 0x0008640008000100 */
[----:B----4-:R-:W-:Y:S01]  /*0d40*/  NOP ;  /* 0x0000000000007918 */ /* 0x010fe20000000000 */
.L_x_14:
[----:B------:R-:W-:Y:S01]  /*0d50*/  VOTEU.ALL UP0, P1 ;  /* 0x0000000000ff7886 */ /* 0x000fe20000800000 */
[----:B--23--:R-:W-:Y:S01]  /*0d60*/  UMOV UR4, 0x20 ;  /* 0x0000002000047882 */ /* 0x00cfe20000000000 */
[----:B------:R-:W2:Y:S01]  /*0d70*/  LDCU UR7, c[0x0][0x36c] ;  /* 0x00006d80ff0777ac */ /* 0x000ea20008000800 */
[----:B------:R-:W-:Y:S01]  /*0d80*/  NOP ;  /* 0x0000000000007918 */ /* 0x000fe20000000000 */
[----:B------:R-:W-:Y:S01]  /*0d90*/  LOP3.LUT R0, R97, 0x1f, RZ, 0xc0, !PT ;  /* 0x0000001f61007812 */ /* 0x000fe200078ec0ff */
[----:B------:R-:W-:Y:S01]  /*0da0*/  @!UP0 UMOV UR6, 0x400 ;  /* 0x0000040000068882 */ /* 0x000fe20000000000 */
[----:B------:R-:W-:-:S04]  /*0db0*/  @!UP0 UIADD3 UR4, UPT, UPT, -UR4, 0x100000, URZ ;  /* 0x0010000004048890 */ /* 0x000fc8000fffe1ff */
[----:B------:R-:W-:Y:S02]  /*0dc0*/  @!UP0 USHF.L.U32 UR5, UR4, 0xb, URZ ;  /* 0x0000000b04058899 */ /* 0x000fe400080006ff */
[----:B------:R-:W-:Y:S02]  /*0dd0*/  @!UP0 USHF.L.U32 UR4, UR4, 0x1, URZ ;  /* 0x0000000104048899 */ /* 0x000fe400080006ff */
[----:B------:R-:W-:Y:S01]  /*0de0*/  @!UP0 ULEA UR6, UR58, UR6, 0x18 ;  /* 0x000000063a068291 */ /* 0x000fe2000f8ec0ff */
[----:B------:R-:W-:Y:S01]  /*0df0*/  VOTEU.ALL UP0, P1 ;  /* 0x0000000000ff7886 */ /* 0x000fe20000800000 */
[----:B------:R-:W-:Y:S02]  /*0e00*/  UISETP.NE.AND UP4, UPT, UR13, URZ, UPT ;  /* 0x000000ff0d00728c */ /* 0x000fe4000bf85270 */
[----:B--2---:R-:W-:Y:S01]  /*0e10*/  UISETP.EQ.U32.AND UP5, UPT, UR7, 0x1, UPT ;  /* 0x000000010700788c */ /* 0x004fe2000bfa2070 */
[----:B------:R-:W2:Y:S07]  /*0e20*/  FENCE.VIEW.ASYNC.S ;  /* 0x00000000000073c6 */ /* 0x000eae0000000000 */
[----:B--2---:R2:W3:Y:S01]  /*0e30*/  @!UP0 SYNCS.EXCH.64 URZ, [UR6+0x100], UR4 ;  /* 0x0001000406ff85b2 */ /* 0x0044e20008000100 */
[----:B------:R-:W-:Y:S05]  /*0e40*/  BRA.U !UP5, `(.L_x_15) ;  /* 0x000000010d087547 */ /* 0x000fea000b800000 */
[----:B-1-3--:R-:W-:Y:S01]  /*0e50*/  UCGABAR_ARV ;  /* 0x00000000000079c7 */ /* 0x00afe20008000000 */
[----:B------:R-:W-:Y:S05]  /*0e60*/  BRA `(.L_x_16) ;  /* 0x0000000000047947 */ /* 0x000fea0003800000 */
.L_x_15:
[----:B-1-3--:R-:W-:Y:S01]  /*0e70*/  NOP ;  /* 0x0000000000007918 */ /* 0x00afe20000000000 */
.L_x_16:
[----:B------:R-:W1:Y:S01]  /*0e80*/  S2UR UR19, SR_CTAID.X ;  /* 0x00000000001379c3 */ /* 0x000e620000002500 */
[----:B------:R-:W-:-:S05]  /*0e90*/  CS2R.32 R88, SR_CgaSize ;  /* 0x0000000000587805 */ /* 0x000fca0000008a00 */
[----:B------:R-:W-:-:S05]  /*0ea0*/  IMAD R88, R88, -0xa0, RZ ;  /* 0xffffff6058587824 */ /* 0x000fca00078e02ff */
[----:B--2---:R-:W-:-:S14]  /*0eb0*/  R2UR UR5, R88 ;  /* 0x00000000580572ca */ /* 0x004fdc00000e0000 */
[----:B------:R-:W2:Y:S01]  /*0ec0*/  LDCU UR5, c[0x0][UR5+0x2b0] ;  /* 0x00005600050577ac */ /* 0x000ea20008000800 */
[----:B------:R-:W-:-:S05]  /*0ed0*/  CS2R.32 R88, SR_CgaSize ;  /* 0x0000000000587805 */ /* 0x000fca0000008a00 */
[----:B------:R-:W-:-:S05]  /*0ee0*/  IMAD R88, R88, -0xa0, RZ ;  /* 0xffffff6058587824 */ /* 0x000fca00078e02ff */
[----:B------:R-:W-:-:S14]  /*0ef0*/  R2UR UR4, R88 ;  /* 0x00000000580472ca */ /* 0x000fdc00000e0000 */
[----:B------:R-:W3:Y:S01]  /*0f00*/  LDCU UR4, c[0x0][UR4+0x2b4] ;  /* 0x00005680040477ac */ /* 0x000ee20008000800 */
[----:B------:R-:W4:Y:S01]  /*0f10*/  S2UR UR7, SR_CTAID.Y ;  /* 0x00000000000779c3 */ /* 0x000f220000002600 */
[----:B------:R-:W-:-:S05]  /*0f20*/  CS2R.32 R88, SR_CgaSize ;  /* 0x0000000000587805 */ /* 0x000fca0000008a00 */
[----:B------:R-:W-:-:S05]  /*0f30*/  IMAD R88, R88, -0xa0, RZ ;  /* 0xffffff6058587824 */ /* 0x000fca00078e02ff */
[----:B------:R-:W-:-:S14]  /*0f40*/  R2UR UR8, R88 ;  /* 0x00000000580872ca */ /* 0x000fdc00000e0000 */
[----:B------:R-:W3:Y:S01]  /*0f50*/  LDCU UR8, c[0x0][UR8+0x2a0] ;  /* 0x00005400080877ac */ /* 0x000ee20008000800 */
[----:B------:R-:W-:Y:S01]  /*0f60*/  UISETP.GT.U32.AND UP0, UPT, UR47, 0xffff, UPT ;  /* 0x0000ffff2f00788c */ /* 0x000fe2000bf04070 */
[----:B------:R-:W3:Y:S01]  /*0f70*/  LDCU UR18, c[0x0][0xb24] ;  /* 0x00016480ff1277ac */ /* 0x000ee20008000800 */
[----:B------:R-:W1:Y:S01]  /*0f80*/  S2UR UR36, SR_CTAID.Z ;  /* 0x00000000002479c3 */ /* 0x000e620000002700 */
[----:B------:R-:W-:-:S05]  /*0f90*/  CS2R.32 R88, SR_CgaSize ;  /* 0x0000000000587805 */ /* 0x000fca0000008a00 */
[----:B------:R-:W-:-:S05]  /*0fa0*/  IMAD R88, R88, -0xa0, RZ ;  /* 0xffffff6058587824 */ /* 0x000fca00078e02ff */
[----:B------:R-:W-:-:S14]  /*0fb0*/  R2UR UR59, R88 ;  /* 0x00000000583b72ca */ /* 0x000fdc00000e0000 */
[----:B------:R-:W3:Y:S01]  /*0fc0*/  LDCU UR59, c[0x0][UR59+0x2a4] ;  /* 0x000054803b3b77ac */ /* 0x000ee20008000800 */
[----:B------:R-:W-:Y:S01]  /*0fd0*/  USHF.L.U32 UR28, UR58, 0xb, URZ ;  /* 0x0000000b3a1c7899 */ /* 0x000fe200080006ff */
[----:B-1----:R-:W-:Y:S01]  /*0fe0*/  I2FP.F32.U32 R3, UR19 ;  /* 0x0000001300037c45 */ /* 0x002fe20008201000 */
[----:B------:R-:W-:Y:S01]  /*0ff0*/  UMOV UR27, 0x5 ;  /* 0x00000005001b7882 */ /* 0x000fe20000000000 */
[----:B------:R-:W1:Y:S03]  /*1000*/  LDCU UR45, c[0x0][0xb24] ;  /* 0x00016480ff2d77ac */ /* 0x000e660008000800 */
[----:B--2---:R-:W-:Y:S01]  /*1010*/  FMUL R3, R3, UR5 ;  /* 0x0000000503037c20 */ /* 0x004fe20008400000 */
[----:B------:R-:W-:Y:S01]  /*1020*/  USEL UR5, UR47, 0xffff, !UP0 ;  /* 0x0000ffff2f057887 */ /* 0x000fe2000c000000 */
[----:B----4-:R-:W-:Y:S01]  /*1030*/  I2FP.F32.U32 R2, UR7 ;  /* 0x0000000700027c45 */ /* 0x010fe20008201000 */
[----:B------:R-:W2:Y:S03]  /*1040*/  LDCU UR26, c[0x0][0xb30] ;  /* 0x00016600ff1a77ac */ /* 0x000ea60008000800 */
[----:B------:R-:W4:Y:S01]  /*1050*/  F2I.U32.TRUNC.NTZ R3, R3 ;  /* 0x0000000300037305 */ /* 0x000f22000020f000 */
[----:B---3--:R-:W-:Y:S01]  /*1060*/  FMUL R2, R2, UR4 ;  /* 0x0000000402027c20 */ /* 0x008fe20008400000 */
[----:B------:R-:W-:-:S02]  /*1070*/  ULOP3.LUT UR24, UR5, 0xffff, URZ, 0xc0, !UPT ;  /* 0x0000ffff05187892 */ /* 0x000fc4000f8ec0ff */
[----:B------:R-:W-:Y:S01]  /*1080*/  UISETP.GE.AND UP2, UPT, UR18, 0x1, UPT ;  /* 0x000000011200788c */ /* 0x000fe2000bf46270 */
[----:B------:R-:W-:-:S03]  /*1090*/  UMOV UR32, UR7 ;  /* 0x0000000700207c82 */ /* 0x000fc60008000000 */
[----:B------:R-:W3:Y:S01]  /*10a0*/  F2I.U32.TRUNC.NTZ R2, R2 ;  /* 0x0000000200027305 */ /* 0x000ee2000020f000 */
[----:B------:R-:W-:Y:S01]  /*10b0*/  UMOV UR20, UR19 ;  /* 0x0000001300147c82 */ /* 0x000fe20008000000 */
[----:B----4-:R-:W-:Y:S02]  /*10c0*/  R2UR UR4, R3 ;  /* 0x00000000030472ca */ /* 0x010fe400000e0000 */
[----:B------:R-:W-:Y:S02]  /*10d0*/  PRMT R3, RZ, 0x7610, R3 ;  /* 0x00007610ff037816 */ /* 0x000fe40000000003 */
[----:B---3--:R-:W-:Y:S02]  /*10e0*/  R2UR UR6, R2 ;  /* 0x00000000020672ca */ /* 0x008fe400000e0000 */
[----:B------:R-:W-:-:S07]  /*10f0*/  PRMT R2, RZ, 0x7610, R2 ;  /* 0x00007610ff027816 */ /* 0x000fce0000000002 */
[----:B------:R-:W-:-:S04]  /*1100*/  UIADD3 UR5, UPT, UPT, -UR4, URZ, URZ ;  /* 0x000000ff04057290 */ /* 0x000fc8000fffe1ff */
[----:B------:R-:W-:Y:S02]  /*1110*/  UIMAD UR5, UR8, UR5, UR19 ;  /* 0x00000005080572a4 */ /* 0x000fe4000f8e0213 */
[----:B------:R-:W-:-:S04]  /*1120*/  UIADD3 UR4, UPT, UPT, -UR6, URZ, URZ ;  /* 0x000000ff06047290 */ /* 0x000fc8000fffe1ff */
[----:B------:R-:W-:Y:S01]  /*1130*/  IMAD.U32 R88, RZ, RZ, UR5 ;  /* 0x00000005ff587e24 */ /* 0x000fe2000f8e00ff */
[----:B------:R-:W-:Y:S01]  /*1140*/  UIMAD UR59, UR59, UR4, UR7 ;  /* 0x000000043b3b72a4 */ /* 0x000fe2000f8e0207 */
[----:B-12---:R-:W-:Y:S11]  /*1150*/  BRA.U UP4, `(.L_x_17) ;  /* 0x0000000104407547 */ /* 0x006ff6000b800000 */
[----:B------:R-:W-:-:S13]  /*1160*/  R2UR UR4, R88 ;  /* 0x00000000580472ca */ /* 0x000fda00000e0000 */
[----:B------:R-:W-:Y:S02]  /*1170*/  UISETP.GT.U32.AND UP0, UPT, UR4, 0x1, UPT ;  /* 0x000000010400788c */ /* 0x000fe4000bf04070 */
[----:B------:R-:W-:Y:S02]  /*1180*/  ULOP3.LUT UR4, UR4, 0xfffffffe, URZ, 0xc0, !UPT ;  /* 0xfffffffe04047892 */ /* 0x000fe4000f8ec0ff */
[----:B------:R-:W-:Y:S02]  /*1190*/  UISETP.NE.AND UP1, UPT, UR59, URZ, UP0 ;  /* 0x000000ff3b00728c */ /* 0x000fe40008725270 */
[----:B------:R-:W-:Y:S02]  /*11a0*/  UISETP.NE.AND UP0, UPT, UR59, 0x1, UP0 ;  /* 0x000000013b00788c */ /* 0x000fe40008705270 */
[----:B------:R-:W-:Y:S02]  /*11b0*/  USEL UR7, URZ, 0x1, UP1 ;  /* 0x00000001ff077887 */ /* 0x000fe40008800000 */
[----:B------:R-:W-:-:S02]  /*11c0*/  USEL UR6, URZ, 0x4, UP0 ;  /* 0x00000004ff067887 */ /* 0x000fc40008000000 */
[----:B------:R-:W-:Y:S02]  /*11d0*/  USEL UR5, URZ, 0x2, UP1 ;  /* 0x00000002ff057887 */ /* 0x000fe40008800000 */
[----:B------:R-:W-:Y:S02]  /*11e0*/  ULEA UR4, UR59, UR4, 0x1 ;  /* 0x000000043b047291 */ /* 0x000fe4000f8e08ff */
[----:B------:R-:W-:Y:S02]  /*11f0*/  USEL UR8, URZ, 0x8, UP0 ;  /* 0x00000008ff087887 */ /* 0x000fe40008000000 */
[----:B------:R-:W-:-:S03]  /*1200*/  UIADD3 UR5, UPT, UPT, UR5, UR6, UR7 ;  /* 0x0000000605057290 */ /* 0x000fc6000fffe007 */
[----:B------:R-:W-:Y:S01]  /*1210*/  UMOV UR6, 0x3 ;  /* 0x0000000300067882 */ /* 0x000fe20000000000 */
[----:B------:R-:W-:Y:S02]  /*1220*/  UIADD3 UR5, UPT, UPT, UR5, UR8, URZ ;  /* 0x0000000805057290 */ /* 0x000fe4000fffe0ff */
[----:B------:R-:W-:-:S04]  /*1230*/  USHF.L.U32 UR4, UR6, UR4, URZ ;  /* 0x0000000406047299 */ /* 0x000fc800080006ff */
[----:B------:R-:W-:Y:S02]  /*1240*/  MOV R3, UR5 ;  /* 0x0000000500037c02 */ /* 0x000fe40008000f00 */
[----:B------:R-:W-:Y:S02]  /*1250*/  IMAD.U32 R2, RZ, RZ, UR4 ;  /* 0x00000004ff027e24 */ /* 0x000fe4000f8e00ff */
.L_x_17:
[----:B------:R-:W-:Y:S05]  /*1260*/  BRA.U !UP2, `(.L_x_18) ;  /* 0x000000010ad07547 */ /* 0x000fea000b800000 */
[----:B------:R-:W1:Y:S01]  /*1270*/  LDCU.128 UR20, c[0x0][0xb10] ;  /* 0x00016200ff1477ac */ /* 0x000e620008000c00 */
[----:B------:R-:W2:Y:S01]  /*1280*/  LDCU UR12, c[0x0][0x370] ;  /* 0x00006e00ff0c77ac */ /* 0x000ea20008000800 */
[----:B------:R-:W3:Y:S01]  /*1290*/  LDCU UR5, c[0x0][0x374] ;  /* 0x00006e80ff0577ac */ /* 0x000ee20008000800 */
[----:B------:R-:W4:Y:S01]  /*12a0*/  LDCU UR25, c[0x0][0xb0c] ;  /* 0x00016180ff1977ac */ /* 0x000f220008000800 */
[----:B------:R-:W4:Y:S01]  /*12b0*/  LDCU UR4, c[0x0][0xb20] ;  /* 0x00016400ff0477ac */ /* 0x000f220008000800 */
[----:B------:R-:W4:Y:S01]  /*12c0*/  LDCU.64 UR16, c[0x0][0xb28] ;  /* 0x00016500ff1077ac */ /* 0x000f220008000a00 */
[----:B-1----:R-:W-:Y:S02]  /*12d0*/  UISETP.NE.AND UP0, UPT, UR22, 0x1, UPT ;  /* 0x000000011600788c */ /* 0x002fe4000bf05270 */
[----:B---3--:R-:W-:Y:S02]  /*12e0*/  UIMAD.WIDE.U32 UR6, UR5, UR23, URZ ;  /* 0x00000017050672a5 */ /* 0x008fe4000f8e00ff */
[----:B--2---:R-:W-:-:S02]  /*12f0*/  UIMAD.WIDE.U32 UR8, UR12, UR20, URZ ;  /* 0x000000140c0872a5 */ /* 0x004fc4000f8e00ff */
[----:B----4-:R-:W-:Y:S02]  /*1300*/  UISETP.NE.AND UP1, UPT, UR25, 0x1, UPT ;  /* 0x000000011900788c */ /* 0x010fe4000bf25270 */
[----:B------:R-:W-:Y:S01]  /*1310*/  UISETP.NE.AND UP2, UPT, UR18, 0x1, UPT ;  /* 0x000000011200788c */ /* 0x000fe2000bf45270 */
[----:B------:R-:W-:Y:S02]  /*1320*/  UMOV UR6, UR7 ;  /* 0x0000000700067c82 */ /* 0x000fe40008000000 */
[----:B------:R-:W-:Y:S01]  /*1330*/  UMOV UR8, UR9 ;  /* 0x0000000900087c82 */ /* 0x000fe20008000000 */
[----:B------:R-:W-:Y:S02]  /*1340*/  @UP0 USHF.R.U32.HI UR5, URZ, UR4, UR6 ;  /* 0x00000004ff050299 */ /* 0x000fe40008011606 */
[----:B------:R-:W-:Y:S02]  /*1350*/  UIMAD.WIDE.U32 UR14, UR32, UR23, URZ ;  /* 0x00000017200e72a5 */ /* 0x000fe4000f8e00ff */
[----:B------:R-:W-:-:S02]  /*1360*/  UIMAD.WIDE.U32 UR6, UR5, UR16, URZ ;  /* 0x00000010050672a5 */ /* 0x000fc4000f8e00ff */
[----:B------:R-:W-:Y:S02]  /*1370*/  @UP1 USHF.R.U32.HI UR12, URZ, UR21, UR8 ;  /* 0x00000015ff0c1299 */ /* 0x000fe40008011608 */
[----:B------:R-:W-:Y:S02]  /*1380*/  UIMAD.WIDE.U32 UR10, UR19, UR20, URZ ;  /* 0x00000014130a72a5 */ /* 0x000fe4000f8e00ff */
[----:B------:R-:W-:Y:S01]  /*1390*/  UIMAD.WIDE.U32 UR8, UR12, UR16, URZ ;  /* 0x000000100c0872a5 */ /* 0x000fe2000f8e00ff */
[----:B------:R-:W-:Y:S01]  /*13a0*/  UMOV UR14, UR15 ;  /* 0x0000000f000e7c82 */ /* 0x000fe20008000000 */
[----:B------:R-:W-:Y:S01]  /*13b0*/  UMOV UR6, UR7 ;  /* 0x0000000700067c82 */ /* 0x000fe20008000000 */
[----:B------:R-:W-:Y:S02]  /*13c0*/  USHF.R.U32.HI UR14, URZ, UR4, UR14 ;  /* 0x00000004ff0e7299 */ /* 0x000fe4000801160e */
[----:B------:R-:W-:Y:S01]  /*13d0*/  @UP2 USHF.R.U32.HI UR5, URZ, UR17, UR6 ;  /* 0x00000011ff052299 */ /* 0x000fe20008011606 */
[----:B------:R-:W-:-:S02]  /*13e0*/  UMOV UR10, UR11 ;  /* 0x0000000b000a7c82 */ /* 0x000fc40008000000 */
[----:B------:R-:W-:Y:S01]  /*13f0*/  UMOV UR6, UR9 ;  /* 0x0000000900067c82 */ /* 0x000fe20008000000 */
[----:B------:R-:W-:Y:S02]  /*1400*/  USHF.R.U32.HI UR10, URZ, UR21, UR10 ;  /* 0x00000015ff0a7299 */ /* 0x000fe4000801160a */
[----:B------:R-:W-:Y:S02]  /*1410*/  @UP2 USHF.R.U32.HI UR12, URZ, UR17, UR6 ;  /* 0x00000011ff0c2299 */ /* 0x000fe40008011606 */
[----:B------:R-:W-:Y:S02]  /*1420*/  USEL UR4, UR32, UR14, !UP0 ;  /* 0x0000000e20047287 */ /* 0x000fe4000c000000 */
[----:B------:R-:W-:Y:S02]  /*1430*/  UIMAD UR6, UR5, UR18, URZ ;  /* 0x00000012050672a4 */ /* 0x000fe4000f8e02ff */
[----:B------:R-:W-:Y:S02]  /*1440*/  USEL UR5, UR19, UR10, !UP1 ;  /* 0x0000000a13057287 */ /* 0x000fe4000c800000 */
[----:B------:R-:W-:-:S02]  /*1450*/  UIMAD UR8, UR12, UR18, URZ ;  /* 0x000000120c0872a4 */ /* 0x000fc4000f8e02ff */
[----:B------:R-:W-:Y:S02]  /*1460*/  UISETP.GE.AND UP0, UPT, UR4, UR6, UPT ;  /* 0x000000060400728c */ /* 0x000fe4000bf06270 */
[----:B------:R-:W-:Y:S02]  /*1470*/  UIMAD.WIDE.U32 UR6, UR4, UR16, URZ ;  /* 0x00000010040672a5 */ /* 0x000fe4000f8e00ff */
[----:B------:R-:W-:Y:S02]  /*1480*/  UISETP.GE.OR UP0, UPT, UR5, UR8, UP0 ;  /* 0x000000080500728c */ /* 0x000fe40008706670 */
[----:B------:R-:W-:Y:S02]  /*1490*/  UIMAD.WIDE.U32 UR8, UR5, UR16, URZ ;  /* 0x00000010050872a5 */ /* 0x000fe4000f8e00ff */
[----:B------:R-:W-:Y:S02]  /*14a0*/  USHF.R.U32.HI UR7, URZ, UR17, UR7 ;  /* 0x00000011ff077299 */ /* 0x000fe40008011607 */
[----:B------:R-:W-:-:S02]  /*14b0*/  UIADD3 UR10, UPT, UPT, -UR4, URZ, URZ ;  /* 0x000000ff040a7290 */ /* 0x000fc4000fffe1ff */
[----:B------:R-:W-:Y:S02]  /*14c0*/  USEL UR7, UR4, UR7, !UP2 ;  /* 0x0000000704077287 */ /* 0x000fe4000d000000 */
[----:B------:R-:W-:Y:S01]  /*14d0*/  UIADD3 UR20, UPT, UPT, -UR5, URZ, URZ ;  /* 0x000000ff05147290 */ /* 0x000fe2000fffe1ff */
[----:B------:R-:W-:Y:S01]  /*14e0*/  @!UP0 UMOV UR6, UR9 ;  /* 0x0000000900068c82 */ /* 0x000fe20008000000 */
[----:B------:R-:W-:Y:S02]  /*14f0*/  UIADD3 UR8, UPT, UPT, -UR7, URZ, URZ ;  /* 0x000000ff07087290 */ /* 0x000fe4000fffe1ff */
[----:B------:R-:W-:Y:S02]  /*1500*/  @!UP0 USHF.R.U32.HI UR6, URZ, UR17, UR6 ;  /* 0x00000011ff068299 */ /* 0x000fe40008011606 */
[----:B------:R-:W-:Y:S02]  /*1510*/  UIMAD UR8, UR18, UR8, UR4 ;  /* 0x00000008120872a4 */ /* 0x000fe4000f8e0204 */
[----:B------:R-:W-:-:S02]  /*1520*/  @!UP0 USEL UR6, UR5, UR6, !UP2 ;  /* 0x0000000605068287 */ /* 0x000fc4000d000000 */
[----:B------:R-:W-:Y:S02]  /*1530*/  UIMAD UR32, UR22, UR10, UR32 ;  /* 0x0000000a162072a4 */ /* 0x000fe4000f8e0220 */
[----:B------:R-:W-:Y:S02]  /*1540*/  @!UP0 UIADD3 UR7, UPT, UPT, UR7, -UR6, URZ ;  /* 0x8000000607078290 */ /* 0x000fe4000fffe0ff */
[----:B------:R-:W-:Y:S02]  /*1550*/  @!UP0 UIMAD UR6, UR8, UR12, UR6 ;  /* 0x0000000c080682a4 */ /* 0x000fe4000f8e0206 */
[----:B------:R-:W-:Y:S02]  /*1560*/  @!UP0 UIMAD UR4, UR7, UR18, UR5 ;  /* 0x00000012070482a4 */ /* 0x000fe4000f8e0205 */
[----:B------:R-:W-:Y:S02]  /*1570*/  UIMAD UR20, UR25, UR20, UR19 ;  /* 0x00000014191472a4 */ /* 0x000fe4000f8e0213 */
[----:B------:R-:W-:Y:S01]  /*1580*/  UIMAD UR32, UR4, UR22, UR32 ;  /* 0x00000016042072a4 */ /* 0x000fe2000f8e0220 */
[----:B------:R-:W-:-:S02]  /*1590*/  @!UP0 UMOV UR5, UR6 ;  /* 0x0000000600058c82 */ /* 0x000fc40008000000 */
[----:B------:R-:W-:-:S12]  /*15a0*/  UIMAD UR20, UR5, UR25, UR20 ;  /* 0x00000019051472a4 */ /* 0x000fd8000f8e0214 */
.L_x_18:
[----:B------:R-:W-:Y:S02]  /*15b0*/  UISETP.NE.AND UP1, UPT, UR26, 0x1, UPT ;  /* 0x000000011a00788c */ /* 0x000fe4000bf25270 */
[----:B------:R-:W-:Y:S02]  /*15c0*/  UISETP.NE.AND UP0, UPT, UR13, 0x2, UPT ;  /* 0x000000020d00788c */ /* 0x000fe4000bf05270 */
[----:B------:R-:W-:Y:S02]  /*15d0*/  ULOP3.LUT UR28, UR28, 0x1000, URZ, 0xc0, !UPT ;  /* 0x000010001c1c7892 */ /* 0x000fe4000f8ec0ff */
[----:B------:R-:W-:-:S03]  /*15e0*/  USHF.L.U32 UR24, UR27, UR24, URZ ;  /* 0x000000181b187299 */ /* 0x000fc600080006ff */
[----:B------:R-:W-:Y:S09]  /*15f0*/  BRA.U UP1, `(.L_x_19) ;  /* 0x0000000101447547 */ /* 0x000ff2000b800000 */
[----:B------:R-:W1:Y:S01]  /*1600*/  LDCU.128 UR8, c[0x0][0xb10] ;  /* 0x00016200ff0877ac */ /* 0x000e620008000c00 */
[----:B------:R-:W2:Y:S01]  /*1610*/  LDCU UR12, c[0x0][0xb0c] ;  /* 0x00016180ff0c77ac */ /* 0x000ea20008000800 */
[----:B------:R-:W3:Y:S01]  /*1620*/  LDCU UR14, c[0x0][0xb20] ;  /* 0x00016400ff0e77ac */ /* 0x000ee20008000800 */
[----:B-1----:R-:W-:Y:S02]  /*1630*/  UIMAD.WIDE.U32 UR6, UR20, UR8, URZ ;  /* 0x00000008140672a5 */ /* 0x002fe4000f8e00ff */
[----:B------:R-:W-:Y:S02]  /*1640*/  UIMAD.WIDE.U32 UR4, UR32, UR11, URZ ;  /* 0x0000000b200472a5 */ /* 0x000fe4000f8e00ff */
[----:B--2---:R-:W-:Y:S02]  /*1650*/  UISETP.NE.AND UP2, UPT, UR12, 0x1, UPT ;  /* 0x000000010c00788c */ /* 0x004fe4000bf45270 */
[----:B------:R-:W-:Y:S01]  /*1660*/  UISETP.NE.AND UP1, UPT, UR10, 0x1, UPT ;  /* 0x000000010a00788c */ /* 0x000fe2000bf25270 */
[----:B------:R-:W-:-:S02]  /*1670*/  UMOV UR6, UR7 ;  /* 0x0000000700067c82 */ /* 0x000fc40008000000 */
[----:B------:R-:W-:Y:S01]  /*1680*/  UMOV UR4, UR5 ;  /* 0x0000000500047c82 */ /* 0x000fe20008000000 */
[----:B------:R-:W-:Y:S02]  /*1690*/  USHF.R.U32.HI UR6, URZ, UR9, UR6 ;  /* 0x00000009ff067299 */ /* 0x000fe40008011606 */
[----:B---3--:R-:W-:Y:S02]  /*16a0*/  USHF.R.U32.HI UR4, URZ, UR14, UR4 ;  /* 0x0000000eff047299 */ /* 0x008fe40008011604 */
[----:B------:R-:W-:Y:S02]  /*16b0*/  USEL UR5, UR20, UR6, !UP2 ;  /* 0x0000000614057287 */ /* 0x000fe4000d000000 */
[----:B------:R-:W-:-:S04]  /*16c0*/  USEL UR4, UR32, UR4, !UP1 ;  /* 0x0000000420047287 */ /* 0x000fc8000c800000 */
[----:B------:R-:W-:Y:S02]  /*16d0*/  UIADD3 UR6, UPT, UPT, -UR4, UR5, URZ ;  /* 0x0000000504067290 */ /* 0x000fe4000fffe1ff */
[----:B------:R-:W-:Y:S02]  /*16e0*/  UIADD3 UR4, UPT, UPT, UR4, -UR5, URZ ;  /* 0x8000000504047290 */ /* 0x000fe4000fffe0ff */
[----:B------:R-:W-:Y:S02]  /*16f0*/  UIMAD UR32, UR6, UR10, UR32 ;  /* 0x0000000a062072a4 */ /* 0x000fe4000f8e0220 */
[----:B------:R-:W-:-:S12]  /*1700*/  UIMAD UR20, UR4, UR12, UR20 ;  /* 0x0000000c041472a4 */ /* 0x000fd8000f8e0214 */
.L_x_19:
[----:B------:R-:W-:Y:S05]  /*1710*/  BRA.U !UP5, `(.L_x_20) ;  /* 0x000000010d0c7547 */ /* 0x000fea000b800000 */
[----:B------:R-:W-:Y:S01]  /*1720*/  UCGABAR_WAIT ;  /* 0x0000000000007dc7 */ /* 0x000fe20008000000 */
[----:B------:R-:W-:Y:S01]  /*1730*/  CCTL.IVALL ;  /* 0x00000000ff00798f */ /* 0x000fe20002000000 */
[----:B------:R-:W-:Y:S05]  /*1740*/  BRA `(.L_x_21) ;  /* 0x0000000000047947 */ /* 0x000fea0003800000 */
.L_x_20:
[----:B------:R-:W-:Y:S06]  /*1750*/  BAR.SYNC.DEFER_BLOCKING 0x0 ;  /* 0x0000000000007b1d */ /* 0x000fec0000010000 */
.L_x_21:
[----:B------:R-:W-:Y:S05]  /*1760*/  BRA.U UP0, `(.L_x_22) ;  /* 0x0000001100b87547 */ /* 0x000fea000b800000 */
[----:B------:R-:W1:Y:S01]  /*1770*/  LDCU UR6, c[0x0][0x38c] ;  /* 0x00007180ff0677ac */ /* 0x000e620008000800 */
[----:B------:R-:W-:Y:S01]  /*1780*/  PLOP3.LUT P1, PT, PT, PT, UP3, 0x80, 0x8 ;  /* 0x000000000008781c */ /* 0x000fe20003f2f038 */
[----:B------:R-:W-:Y:S01]  /*1790*/  IMAD.MOV.U32 R12, RZ, RZ, 0x1 ;  /* 0x00000001ff0c7424 */ /* 0x000fe200078e00ff */
[----:B------:R-:W-:Y:S01]  /*17a0*/  ISETP.NE.AND P2, PT, R0, RZ, P3 ;  /* 0x000000ff0000720c */ /* 0x000fe20001f45270 */
[----:B------:R-:W-:Y:S01]  /*17b0*/  USHF.L.U32 UR7, UR19, 0x6, URZ ;  /* 0x0000000613077899 */ /* 0x000fe200080006ff */
[----:B------:R-:W-:Y:S01]  /*17c0*/  PLOP3.LUT P1, PT, P1, PT, PT, 0x8, 0x80 ;  /* 0x000000000080781c */ /* 0x000fe20000f2e170 */
[----:B------:R-:W-:Y:S01]  /*17d0*/  UMOV UR8, 0x400 ;  /* 0x0000040000087882 */ /* 0x000fe20000000000 */
[----:B------:R-:W-:Y:S01]  /*17e0*/  UISETP.NE.AND UP1, UPT, UR13, URZ, UPT ;  /* 0x000000ff0d00728c */ /* 0x000fe2000bf25270 */
[----:B------:R-:W-:Y:S01]  /*17f0*/  CS2R R10, SRZ ;  /* 0x00000000000a7805 */ /* 0x000fe2000001ff00 */
[----:B------:R-:W-:Y:S01]  /*1800*/  USHF.L.U32 UR46, UR19, 0x7, URZ ;  /* 0x00000007132e7899 */ /* 0x000fe200080006ff */
[----:B------:R-:W-:Y:S01]  /*1810*/  IMAD.MOV.U32 R9, RZ, RZ, RZ ;  /* 0x000000ffff097224 */ /* 0x000fe200078e00ff */
[----:B------:R-:W-:Y:S01]  /*1820*/  ULEA UR13, UR58, UR8, 0x18 ;  /* 0x000000083a0d7291 */ /* 0x000fe2000f8ec0ff */
[----:B------:R-:W-:Y:S01]  /*1830*/  IMAD.MOV.U32 R8, RZ, RZ, 0x1 ;  /* 0x00000001ff087424 */ /* 0x000fe200078e00ff */
[----:B------:R-:W2:Y:S01]  /*1840*/  LDCU UR39, c[0x0][0x370] ;  /* 0x00006e00ff2777ac */ /* 0x000ea20008000800 */
[----:B------:R-:W3:Y:S01]  /*1850*/  LDCU.64 UR26, c[0x0][0x348] ;  /* 0x00006900ff1a77ac */ /* 0x000ee20008000a00 */
[----:B-1----:R-:W-:-:S02]  /*1860*/  UIADD3 UR5, UPT, UPT, UR6, 0x7f, URZ ;  /* 0x0000007f06057890 */ /* 0x002fc4000fffe0ff */
[----:B------:R-:W-:Y:S02]  /*1870*/  UIADD3 UR47, UPT, UPT, UR6, 0xfe, URZ ;  /* 0x000000fe062f7890 */ /* 0x000fe4000fffe0ff */
[----:B------:R-:W-:Y:S01]  /*1880*/  USHF.R.S32.HI UR4, URZ, 0x1f, UR5 ;  /* 0x0000001fff047899 */ /* 0x000fe20008011405 */
[----:B------:R-:W1:Y:S03]  /*1890*/  LDCU UR38, c[0x0][0x374] ;  /* 0x00006e80ff2677ac */ /* 0x000e660008000800 */
[----:B------:R-:W-:Y:S02]  /*18a0*/  ULEA.HI UR4, UR4, UR5, URZ, 0x7 ;  /* 0x0000000504047291 */ /* 0x000fe4000f8f38ff */
[----:B------:R-:W-:Y:S02]  /*18b0*/  UIADD3 UR5, UPT, UPT, UR6, -0x1, URZ ;  /* 0xffffffff06057890 */ /* 0x000fe4000fffe0ff */
[----:B------:R-:W-:-:S02]  /*18c0*/  USHF.R.S32.HI UR41, URZ, 0x7, UR4 ;  /* 0x00000007ff297899 */ /* 0x000fc40008011404 */
[----:B------:R-:W-:Y:S02]  /*18d0*/  UISETP.GE.U32.AND UP2, UPT, UR5, -0xff, UPT ;  /* 0xffffff010500788c */ /* 0x000fe4000bf46070 */
[----:B------:R-:W-:Y:S02]  /*18e0*/  UISETP.LT.U32.AND UP0, UPT, UR41, 0x3, UPT ;  /* 0x000000032900788c */ /* 0x000fe4000bf01070 */
[----:B------:R-:W-:Y:S02]  /*18f0*/  ULOP3.LUT UR5, UR7, 0x40, URZ, 0xc0, !UPT ;  /* 0x0000004007057892 */ /* 0x000fe4000f8ec0ff */
[----:B------:R-:W-:Y:S02]  /*1900*/  USEL UR40, UR41, 0x3, UP0 ;  /* 0x0000000329287887 */ /* 0x000fe40008000000 */
[----:B------:R-:W-:Y:S02]  /*1910*/  ULOP3.LUT UR46, UR46, 0x80, URZ, 0xc0, !UPT ;  /* 0x000000802e2e7892 */ /* 0x000fe4000f8ec0ff */
[----:B------:R-:W-:-:S02]  /*1920*/  UIADD3 UR4, UPT, UPT, UR40, -0x1, URZ ;  /* 0xffffffff28047890 */ /* 0x000fc4000fffe0ff */
[----:B------:R-:W-:Y:S02]  /*1930*/  @UP2 UIADD3 UR4, UPT, UPT, UR40, URZ, URZ ;  /* 0x000000ff28042290 */ /* 0x000fe4000fffe0ff */
[----:B------:R-:W-:Y:S02]  /*1940*/  USEL UR21, UR53, 0x2, UP1 ;  /* 0x0000000235157887 */ /* 0x000fe40008800000 */
[----:B------:R-:W-:Y:S02]  /*1950*/  UIADD3 UR30, UPT, UPT, UR13, 0x6300, UR28 ;  /* 0x000063000d1e7890 */ /* 0x000fe4000fffe01c */
[----:B------:R-:W-:Y:S02]  /*1960*/  ULEA.HI UR43, UR28, UR5, URZ, 0x19 ;  /* 0x000000051c2b7291 */ /* 0x000fe4000f8fc8ff */
[----:B------:R-:W-:Y:S02]  /*1970*/  UIADD3 UR44, UPT, UPT, UR41, -UR40, URZ ;  /* 0x80000028292c7290 */ /* 0x000fe4000fffe0ff */
[----:B------:R-:W-:-:S02]  /*1980*/  UIADD3 UR29, UPT, UPT, UR4, 0x1, URZ ;  /* 0x00000001041d7890 */ /* 0x000fc4000fffe0ff */
[----:B------:R-:W-:Y:S01]  /*1990*/  UIADD3 UR42, UPT, UPT, -UR4, URZ, URZ ;  /* 0x000000ff042a7290 */ /* 0x000fe2000fffe1ff */
[----:B-123--:R-:W-:-:S11]  /*19a0*/  UMOV UR6, URZ ;  /* 0x000000ff00067c82 */ /* 0x00efd60008000000 */
.L_x_42:
[----:B------:R-:W-:-:S09]  /*19b0*/  UISETP.NE.AND UP0, UPT, UR58, URZ, UPT ;  /* 0x000000ff3a00728c */ /* 0x000fd2000bf05270 */
[----:B-1----:R-:W-:Y:S05]  /*19c0*/  BRA.U UP0, `(.L_x_23) ;  /* 0x0000000100287547 */ /* 0x002fea000b800000 */
[----:B------:R-:W-:Y:S02]  /*19d0*/  LEA R0, R9, UR13, 0x3 ;  /* 0x0000000d09007c11 */ /* 0x000fe4000f8e18ff */
[----:B------:R-:W-:-:S04]  /*19e0*/  SHF.L.U32 R3, R8, 0x1f, RZ ;  /* 0x0000001f08037819 */ /* 0x000fc800000006ff */
[----:B------:R-:W1:Y:S02]  /*19f0*/  SYNCS.PHASECHK.TRANS64.TRYWAIT P0, [R0+URZ+0xf0], R3 ;  /* 0x0000f003000075a7 */ /* 0x000e6400080011ff */
[----:B-1----:R-:W-:Y:S05]  /*1a00*/  @!P0 BRA `(.L_x_24) ;  /* 0x0000008400088947 */ /* 0x002fea0003800000 */
.L_x_142:
[----:B------:R2:W-:Y:S01]  /*1a10*/  SYNCS.ARRIVE.TRANS64.A1T0 RZ, [R0+URZ+0xe0], RZ ;  /* 0x0000e0ff00ff79a7 */ /* 0x0005e200081000ff */
[----:B------:R-:W-:-:S05]  /*1a20*/  VIADD R9, R9, 0x1 ;  /* 0x0000000109097836 */ /* 0x000fca0000000000 */
[----:B------:R-:W-:-:S04]  /*1a30*/  ISETP.NE.AND P0, PT, R9, 0x2, PT ;  /* 0x000000020900780c */ /* 0x000fc80003f05270 */
[----:B-1----:R-:W-:Y:S02]  /*1a40*/  SEL R3, RZ, 0x1, P0 ;  /* 0x00000001ff037807 */ /* 0x002fe40000000000 */
[----:B------:R-:W-:Y:S02]  /*1a50*/  SEL R9, R9, RZ, P0 ;  /* 0x000000ff09097207 */ /* 0x000fe40000000000 */
[----:B------:R-:W-:-:S07]  /*1a60*/  LOP3.LUT R8, R8, R3, RZ, 0x3c, !PT ;  /* 0x0000000308087212 */ /* 0x000fce00078e3cff */
.L_x_23:
[----:B------:R-:W-:Y:S01]  /*1a70*/  ULEA UR4, UR6, UR13, 0x3 ;  /* 0x0000000d06047291 */ /* 0x000fe2000f8e18ff */
[----:B--2---:R-:W-:Y:S01]  /*1a80*/  SHF.L.U32 R0, R12, 0x1f, RZ ;  /* 0x0000001f0c007819 */ /* 0x004fe200000006ff */
[----:B------:R-:W-:Y:S02]  /*1a90*/  UISETP.GE.U32.AND UP0, UPT, UR47, 0xff, UPT ;  /* 0x000000ff2f00788c */ /* 0x000fe4000bf06070 */
[----:B------:R-:W-:Y:S01]  /*1aa0*/  ULEA UR11, UR32, UR46, 0x8 ;  /* 0x0000002e200b7291 */ /* 0x000fe2000f8e40ff */
[----:B------:R-:W-:-:S04]  /*1ab0*/  UMOV UR7, URZ ;  /* 0x000000ff00077c82 */ /* 0x000fc80008000000 */
[----:B------:R1:W2:Y:S01]  /*1ac0*/  SYNCS.PHASECHK.TRANS64.TRYWAIT P0, [UR4+0x18], R0 ;  /* 0x00001800ff0075a7 */ /* 0x0002a20008001104 */
[----:B------:R-:W-:-:S04]  /*1ad0*/  ULEA.HI UR4, UR20, UR20, URZ, 0x1 ;  /* 0x0000001414047291 */ /* 0x000fc8000f8f08ff */
[----:B------:R-:W-:-:S04]  /*1ae0*/  USHF.L.U32 UR4, UR4, 0x6, URZ ;  /* 0x0000000604047899 */ /* 0x000fc800080006ff */
[----:B------:R-:W-:-:S04]  /*1af0*/  ULOP3.LUT UR35, UR4, 0xffffff80, URZ, 0xc0, !UPT ;  /* 0xffffff8004237892 */ /* 0x000fc8000f8ec0ff */
[----:B------:R-:W-:Y:S01]  /*1b00*/  UIADD3 UR35, UPT, UPT, UR43, UR35, URZ ;  /* 0x000000232b237290 */ /* 0x000fe2000fffe0ff */
[----:B------:R-:W-:Y:S11]  /*1b10*/  BRA.U !UP0, `(.L_x_25) ;  /* 0x0000000108c47547 */ /* 0x000ff6000b800000 */
[----:B------:R-:W-:Y:S01]  /*1b20*/  UMOV UR16, UR42 ;  /* 0x0000002a00107c82 */ /* 0x000fe20008000000 */
[----:B------:R-:W-:Y:S01]  /*1b30*/  UMOV UR4, UR6 ;  /* 0x0000000600047c82 */ /* 0x000fe20008000000 */
[----:B------:R-:W-:-:S05]  /*1b40*/  UMOV UR34, URZ ;  /* 0x000000ff00227c82 */ /* 0x000fca0008000000 */
.L_x_31:
[----:B------:R-:W-:Y:S01]  /*1b50*/  ULEA UR33, UR4, UR13, 0x3 ;  /* 0x0000000d04217291 */ /* 0x000fe2000f8e18ff */
[----:B------:R-:W-:Y:S01]  /*1b60*/  @P3 MOV R2, 0xc000 ;  /* 0x0000c00000023802 */ /* 0x000fe20000000f00 */
[----:B--234-:R-:W-:Y:S10]  /*1b70*/  @P0 BRA `(.L_x_26) ;  /* 0x00000000000c0947 */ /* 0x01cff40003800000 */
[----:B------:R-:W-:-:S04]  /*1b80*/  SHF.L.U32 R3, R12, 0x1f, RZ ;  /* 0x0000001f0c037819 */ /* 0x000fc800000006ff */
[----:B------:R-:W2:Y:S02]  /*1b90*/  SYNCS.PHASECHK.TRANS64.TRYWAIT P0, [UR33+0x18], R3 ;  /* 0x00001803ff0075a7 */ /* 0x000ea40008001121 */
[----:B--2---:R-:W-:Y:S05]  /*1ba0*/  @!P0 BRA `(.L_x_27) ;  /* 0x0000008000b48947 */ /* 0x004fea0003800000 */
.L_x_26:
[----:B------:R2:W-:Y:S01]  /*1bb0*/  @P3 SYNCS.ARRIVE.TRANS64 RZ, [UR33], R2 ;  /* 0x00000002ffff39a7 */ /* 0x0005e20008000021 */
[----:B------:R-:W-:Y:S02]  /*1bc0*/  ULOP3.LUT UR5, UR21, 0x2, URZ, 0xfc, !UPT ;  /* 0x0000000215057892 */ /* 0x000fe4000f8efcff */
[----:B------:R-:W-:Y:S02]  /*1bd0*/  UIADD3 UR16, UPT, UPT, UR16, 0x1, URZ ;  /* 0x0000000110107890 */ /* 0x000fe4000fffe0ff */
[----:B------:R-:W-:Y:S02]  /*1be0*/  UISETP.NE.AND UP0, UPT, UR5, 0x2, UPT ;  /* 0x000000020500788c */ /* 0x000fe4000bf05270 */
[----:B------:R-:W-:-:S07]  /*1bf0*/  UISETP.NE.AND UP2, UPT, UR16, 0x1, UPT ;  /* 0x000000011000788c */ /* 0x000fce000bf45270 */
[----:B------:R-:W-:Y:S05]  /*1c00*/  BRA.U UP0, `(.L_x_28) ;  /* 0x0000000100047547 */ /* 0x000fea000b800000 */
[----:B------:R-:W-:Y:S05]  /*1c10*/  BPT.TRAP 0x1 ;  /* 0x000000040000795c */ /* 0x000fea0000300000 */
.L_x_28:
[----:B------:R-:W-:Y:S04]  /*1c20*/  BSSY.RECONVERGENT B0, `(.L_x_29) ;  /* 0x0000003000007945 */ /* 0x000fe80003800200 */
[----:B------:R-:W-:Y:S05]  /*1c30*/  @!P2 BRA `(.L_x_30) ;  /* 0x000000000004a947 */ /* 0x000fea0003800000 */
[----:B------:R-:W-:Y:S05]  /*1c40*/  BPT.TRAP 0x1 ;  /* 0x000000040000795c */ /* 0x000fea0000300000 */
.L_x_30:
[----:B------:R-:W-:Y:S05]  /*1c50*/  BSYNC.RECONVERGENT B0 ;  /* 0x0000000000007941 */ /* 0x000fea0003800200 */
.L_x_29:
[----:B------:R-:W-:Y:S02]  /*1c60*/  UIADD3 UR5, UPT, UPT, UR4, 0x1, URZ ;  /* 0x0000000104057890 */ /* 0x000fe4000fffe0ff */
[----:B------:R-:W-:Y:S02]  /*1c70*/  ULEA UR32, UR4, UR28, 0xd ;  /* 0x0000001c04207291 */ /* 0x000fe4000f8e68ff */
[----:B------:R-:W-:Y:S02]  /*1c80*/  UISETP.NE.AND UP0, UPT, UR5, 0x3, UPT ;  /* 0x000000030500788c */ /* 0x000fe4000bf05270 */
[----:B------:R-:W-:Y:S02]  /*1c90*/  UIADD3 UR14, UP1, UPT, UR26, 0x80, URZ ;  /* 0x000000801a0e7890 */ /* 0x000fe4000ff3e0ff */
[----:B------:R-:W-:Y:S02]  /*1ca0*/  USEL UR7, URZ, 0x1, UP0 ;  /* 0x00000001ff077887 */ /* 0x000fe40008000000 */
[----:B------:R-:W-:-:S02]  /*1cb0*/  USEL UR6, UR5, URZ, UP0 ;  /* 0x000000ff05067287 */ /* 0x000fc40008000000 */
[----:B------:R-:W-:Y:S02]  /*1cc0*/  ULEA UR8, UR4, UR13, 0xe ;  /* 0x0000000d04087291 */ /* 0x000fe4000f8e70ff */
[----:B------:R-:W-:Y:S01]  /*1cd0*/  ULEA UR5, UR6, UR13, 0x3 ;  /* 0x0000000d06057291 */ /* 0x000fe2000f8e18ff */
[----:B------:R-:W-:Y:S01]  /*1ce0*/  LOP3.LUT R12, R12, UR7, RZ, 0x3c, !PT ;  /* 0x000000070c0c7c12 */ /* 0x000fe2000f8e3cff */
[----:B------:R-:W-:Y:S02]  /*1cf0*/  UIADD3 UR4, UP0, UPT, UR26, 0x180, URZ ;  /* 0x000001801a047890 */ /* 0x000fe4000ff1e0ff */
[----:B------:R-:W-:Y:S01]  /*1d00*/  ULOP3.LUT UR33, UR33, 0xfefffff8, URZ, 0xc0, !UPT ;  /* 0xfefffff821217892 */ /* 0x000fe2000f8ec0ff */
[----:B-1----:R-:W-:Y:S01]  /*1d10*/  SHF.L.U32 R0, R12, 0x1f, RZ ;  /* 0x0000001f0c007819 */ /* 0x002fe200000006ff */
[----:B------:R-:W-:Y:S02]  /*1d20*/  UIADD3.X UR15, UPT, UPT, URZ, UR27, URZ, UP1, !UPT ;  /* 0x0000001bff0f7290 */ /* 0x000fe40008ffe4ff */
[----:B------:R-:W-:Y:S01]  /*1d30*/  UIADD3 UR32, UPT, UPT, UR13, 0x6300, UR32 ;  /* 0x000063000d207890 */ /* 0x000fe2000fffe020 */
[----:B------:R3:W4:Y:S01]  /*1d40*/  SYNCS.PHASECHK.TRANS64.TRYWAIT P0, [UR5+0x18], R0 ;  /* 0x00001800ff0075a7 */ /* 0x0007220008001105 */
[----:B------:R-:W-:-:S02]  /*1d50*/  UPRMT UR7, URZ, 0x5410, UR24 ;  /* 0x00005410ff077896 */ /* 0x000fc40008000018 */
[----:B------:R-:W-:Y:S02]  /*1d60*/  UIADD3 UR8, UPT, UPT, UR8, 0xc300, URZ ;  /* 0x0000c30008087890 */ /* 0x000fe4000fffe0ff */
[----:B------:R-:W-:Y:S01]  /*1d70*/  UIADD3.X UR5, UPT, UPT, URZ, UR27, URZ, UP0, !UPT ;  /* 0x0000001bff057290 */ /* 0x000fe200087fe4ff */
[----:B------:R-:W-:Y:S01]  /*1d80*/  UMOV UR18, 0x0 ;  /* 0x0000000000127882 */ /* 0x000fe20000000000 */
[----:B------:R-:W-:Y:S01]  /*1d90*/  UMOV UR19, 0x10000000 ;  /* 0x1000000000137882 */ /* 0x000fe20000000000 */
[----:B------:R-:W-:Y:S01]  /*1da0*/  UMOV UR10, UR34 ;  /* 0x00000022000a7c82 */ /* 0x000fe20008000000 */
[----:B------:R-:W-:Y:S01]  /*1db0*/  UMOV UR12, UR36 ;  /* 0x00000024000c7c82 */ /* 0x000fe20008000000 */
[----:B------:R-:W-:Y:S01]  /*1dc0*/  UMOV UR9, UR33 ;  /* 0x0000002100097c82 */ /* 0x000fe20008000000 */
[----:B------:R1:W-:Y:S03]  /*1dd0*/  UTMALDG.3D.MULTICAST.2CTA [UR32], [UR14], UR7, desc[UR18] ;  /* 0x000012200e0073b4 */ /* 0x0003e60008211807 */
[----:B------:R2:W-:Y:S01]  /*1de0*/  UTMALDG.3D.2CTA [UR8], [UR4], desc[UR18] ;  /* 0x00001208040075b4 */ /* 0x0005e20008211000 */
[----:B-1----:R-:W-:Y:S01]  /*1df0*/  UIADD3 UR34, UPT, UPT, UR34, 0x80, URZ ;  /* 0x0000008022227890 */ /* 0x002fe2000fffe0ff */
[----:B------:R-:W-:Y:S01]  /*1e00*/  UMOV UR7, UR29 ;  /* 0x0000001d00077c82 */ /* 0x000fe20008000000 */
[----:B--2---:R-:W-:Y:S01]  /*1e10*/  UMOV UR4, UR6 ;  /* 0x0000000600047c82 */ /* 0x004fe20008000000 */
[----:B------:R-:W-:Y:S09]  /*1e20*/  BRA.U UP2, `(.L_x_31) ;  /* 0xfffffffd02487547 */ /* 0x000ff2000b83ffff */
.L_x_25:
[----:B------:R-:W-:Y:S01]  /*1e30*/  ULEA UR4, UR6, UR13, 0x3 ;  /* 0x0000000d06047291 */ /* 0x000fe2000f8e18ff */
[----:B-1-3--:R-:W-:Y:S01]  /*1e40*/  SHF.L.U32 R0, R12, 0x1f, RZ ;  /* 0x0000001f0c007819 */ /* 0x00afe200000006ff */
[----:B------:R-:W-:Y:S01]  /*1e50*/  @!P1 SYNCS.ARRIVE.TRANS64.A1T0 RZ, [UR13+0x78], RZ ;  /* 0x000078ffffff99a7 */ /* 0x000fe2000810000d */
[----:B------:R-:W-:-:S06]  /*1e60*/  UISETP.GT.AND UP0, UPT, UR41, UR40, UPT ;  /* 0x000000282900728c */ /* 0x000fcc000bf04270 */
[----:B--2-4-:R1:W2:Y:S03]  /*1e70*/  SYNCS.PHASECHK.TRANS64.TRYWAIT P0, [UR4+0x18], R0 ;  /* 0x00001800ff0075a7 */ /* 0x0142a60008001104 */
[----:B------:R-:W-:Y:S05]  /*1e80*/  BRA.U !UP0, `(.L_x_32) ;  /* 0x0000000108c07547 */ /* 0x000fea000b800000 */
[----:B------:R-:W-:Y:S01]  /*1e90*/  UIADD3 UR25, UPT, UPT, UR44, UR7, URZ ;  /* 0x000000072c197290 */ /* 0x000fe2000fffe0ff */
[----:B------:R-:W-:-:S11]  /*1ea0*/  UMOV UR4, UR6 ;  /* 0x0000000600047c82 */ /* 0x000fd60008000000 */
.L_x_38:
[----:B------:R-:W-:Y:S01]  /*1eb0*/  ULEA UR17, UR4, UR13, 0x3 ;  /* 0x0000000d04117291 */ /* 0x000fe2000f8e18ff */
[----:B--2---:R-:W-:Y:S01]  /*1ec0*/  @P3 MOV R2, 0xc000 ;  /* 0x0000c00000023802 */ /* 0x004fe20000000f00 */
[----:B--2-4-:R-:W-:Y:S10]  /*1ed0*/  @P0 BRA `(.L_x_33) ;  /* 0x00000000000c0947 */ /* 0x014ff40003800000 */
[----:B------:R-:W-:-:S04]  /*1ee0*/  SHF.L.U32 R3, R12, 0x1f, RZ ;  /* 0x0000001f0c037819 */ /* 0x000fc800000006ff */
[----:B------:R-:W2:Y:S02]  /*1ef0*/  SYNCS.PHASECHK.TRANS64.TRYWAIT P0, [UR17+0x18], R3 ;  /* 0x00001803ff0075a7 */ /* 0x000ea40008001111 */
[----:B--2---:R-:W-:Y:S05]  /*1f00*/  @!P0 BRA `(.L_x_34) ;  /* 0x0000007c00f48947 */ /* 0x004fea0003800000 */
.L_x_33:
[----:B------:R2:W-:Y:S01]  /*1f10*/  @P3 SYNCS.ARRIVE.TRANS64 RZ, [UR17], R2 ;  /* 0x00000002ffff39a7 */ /* 0x0005e20008000011 */
[----:B------:R-:W-:-:S04]  /*1f20*/  ULOP3.LUT UR5, UR21, 0x2, URZ, 0xfc, !UPT ;  /* 0x0000000215057892 */ /* 0x000fc8000f8efcff */
[----:B------:R-:W-:-:S09]  /*1f30*/  UISETP.NE.AND UP0, UPT, UR5, 0x2, UPT ;  /* 0x000000020500788c */ /* 0x000fd2000bf05270 */
[----:B------:R-:W-:Y:S05]  /*1f40*/  BRA.U UP0, `(.L_x_35) ;  /* 0x0000000100047547 */ /* 0x000fea000b800000 */
[----:B------:R-:W-:Y:S05]  /*1f50*/  BPT.TRAP 0x1 ;  /* 0x000000040000795c */ /* 0x000fea0000300000 */
.L_x_35:
[----:B------:R-:W-:Y:S04]  /*1f60*/  BSSY.RECONVERGENT B0, `(.L_x_36) ;  /* 0x0000003000007945 */ /* 0x000fe80003800200 */
[----:B------:R-:W-:Y:S05]  /*1f70*/  @!P2 BRA `(.L_x_37) ;  /* 0x000000000004a947 */ /* 0x000fea0003800000 */
[----:B------:R-:W-:Y:S05]  /*1f80*/  BPT.TRAP 0x1 ;  /* 0x000000040000795c */ /* 0x000fea0000300000 */
.L_x_37:
[----:B------:R-:W-:Y:S05]  /*1f90*/  BSYNC.RECONVERGENT B0 ;  /* 0x0000000000007941 */ /* 0x000fea0003800200 */
.L_x_36:
[----:B------:R-:W-:Y:S02]  /*1fa0*/  UIADD3 UR5, UPT, UPT, UR4, 0x1, URZ ;  /* 0x0000000104057890 */ /* 0x000fe4000fffe0ff */
[----:B------:R-:W-:Y:S02]  /*1fb0*/  UIADD3 UR14, UP1, UPT, UR26, 0x80, URZ ;  /* 0x000000801a0e7890 */ /* 0x000fe4000ff3e0ff */
[----:B------:R-:W-:Y:S02]  /*1fc0*/  UISETP.NE.AND UP0, UPT, UR5, 0x3, UPT ;  /* 0x000000030500788c */ /* 0x000fe4000bf05270 */
[----:B------:R-:W-:Y:S02]  /*1fd0*/  ULEA UR16, UR4, UR30, 0xd ;  /* 0x0000001e04107291 */ /* 0x000fe4000f8e68ff */
[----:B------:R-:W-:Y:S02]  /*1fe0*/  USEL UR8, URZ, 0x1, UP0 ;  /* 0x00000001ff087887 */ /* 0x000fe40008000000 */
[----:B------:R-:W-:-:S02]  /*1ff0*/  USEL UR6, UR5, URZ, UP0 ;  /* 0x000000ff05067287 */ /* 0x000fc40008000000 */
[----:B------:R-:W-:Y:S02]  /*2000*/  UIADD3 UR22, UP0, UPT, UR26, 0x180, URZ ;  /* 0x000001801a167890 */ /* 0x000fe4000ff1e0ff */
[----:B------:R-:W-:Y:S01]  /*2010*/  LOP3.LUT R12, R12, UR8, RZ, 0x3c, !PT ;  /* 0x000000080c0c7c12 */ /* 0x000fe2000f8e3cff */
[----:B------:R-:W-:Y:S02]  /*2020*/  ULEA UR8, UR4, UR13, 0xe ;  /* 0x0000000d04087291 */ /* 0x000fe4000f8e70ff */
[----:B------:R-:W-:Y:S01]  /*2030*/  ULEA UR5, UR6, UR13, 0x3 ;  /* 0x0000000d06057291 */ /* 0x000fe2000f8e18ff */
[----:B-1----:R-:W-:Y:S01]  /*2040*/  SHF.L.U32 R0, R12, 0x1f, RZ ;  /* 0x0000001f0c007819 */ /* 0x002fe200000006ff */
[----:B------:R-:W-:Y:S02]  /*2050*/  USHF.L.U32 UR18, UR7, 0x7, URZ ;  /* 0x0000000707127899 */ /* 0x000fe400080006ff */
[----:B------:R-:W-:Y:S02]  /*2060*/  ULOP3.LUT UR17, UR17, 0xfefffff8, URZ, 0xc0, !UPT ;  /* 0xfefffff811117892 */ /* 0x000fe4000f8ec0ff */
[----:B------:R-:W-:-:S02]  /*2070*/  UIADD3.X UR15, UPT, UPT, URZ, UR27, URZ, UP1, !UPT ;  /* 0x0000001bff0f7290 */ /* 0x000fc40008ffe4ff */
[----:B------:R-:W-:Y:S01]  /*2080*/  UPRMT UR4, URZ, 0x5410, UR24 ;  /* 0x00005410ff047896 */ /* 0x000fe20008000018 */
[----:B------:R3:W4:Y:S01]  /*2090*/  SYNCS.PHASECHK.TRANS64.TRYWAIT P0, [UR5+0x18], R0 ;  /* 0x00001800ff0075a7 */ /* 0x0007220008001105 */
[----:B------:R-:W-:Y:S02]  /*20a0*/  UIADD3 UR8, UPT, UPT, UR8, 0xc300, URZ ;  /* 0x0000c30008087890 */ /* 0x000fe4000fffe0ff */
[----:B------:R-:W-:Y:S01]  /*20b0*/  UIADD3.X UR23, UPT, UPT, URZ, UR27, URZ, UP0, !UPT ;  /* 0x0000001bff177290 */ /* 0x000fe200087fe4ff */
[----:B------:R-:W-:Y:S01]  /*20c0*/  UMOV UR32, 0x0 ;  /* 0x0000000000207882 */ /* 0x000fe20000000000 */
[----:B------:R-:W-:Y:S01]  /*20d0*/  UMOV UR33, 0x10000000 ;  /* 0x1000000000217882 */ /* 0x000fe20000000000 */
[----:B------:R-:W-:Y:S01]  /*20e0*/  UMOV UR19, UR35 ;  /* 0x0000002300137c82 */ /* 0x000fe20008000000 */
[----:B------:R-:W-:Y:S01]  /*20f0*/  UMOV UR20, UR36 ;  /* 0x0000002400147c82 */ /* 0x000fe20008000000 */
[----:B------:R-:W-:Y:S01]  /*2100*/  UMOV UR12, UR36 ;  /* 0x00000024000c7c82 */ /* 0x000fe20008000000 */
[----:B------:R-:W-:Y:S01]  /*2110*/  UMOV UR9, UR17 ;  /* 0x0000001100097c82 */ /* 0x000fe20008000000 */
[----:B------:R-:W-:Y:S01]  /*2120*/  UMOV UR10, UR18 ;  /* 0x00000012000a7c82 */ /* 0x000fe20008000000 */
[----:B------:R1:W-:Y:S01]  /*2130*/  UTMALDG.3D.MULTICAST.2CTA [UR16], [UR14], UR4, desc[UR32] ;  /* 0x000020100e0073b4 */ /* 0x0003e20008211804 */
[----:B------:R-:W-:-:S04]  /*2140*/  UIADD3 UR7, UPT, UPT, UR7, 0x1, URZ ;  /* 0x0000000107077890 */ /* 0x000fc8000fffe0ff */
[----:B------:R-:W-:Y:S01]  /*2150*/  UISETP.NE.AND UP0, UPT, UR7, UR25, UPT ;  /* 0x000000190700728c */ /* 0x000fe2000bf05270 */
[----:B------:R3:W-:Y:S01]  /*2160*/  UTMALDG.3D.2CTA [UR8], [UR22], desc[UR32] ;  /* 0x00002008160075b4 */ /* 0x0007e20008211000 */
[----:B-1----:R-:W-:-:S07]  /*2170*/  UMOV UR4, UR6 ;  /* 0x0000000600047c82 */ /* 0x002fce0008000000 */
[----:B---3--:R-:W-:Y:S05]  /*2180*/  BRA.U UP0, `(.L_x_38) ;  /* 0xfffffffd00487547 */ /* 0x008fea000b83ffff */
.L_x_32:
[C---:B------:R-:W-:Y:S01]  /*2190*/  LEA R3, R11.reuse, UR13, 0x3 ;  /* 0x0000000d0b037c11 */ /* 0x040fe2000f8e18ff */
[----:B------:R-:W-:Y:S01]  /*21a0*/  NOP ;  /* 0x0000000000007918 */ /* 0x000fe20000000000 */
[----:B-1----:R-:W-:Y:S02]  /*21b0*/  SHF.L.U32 R0, R10, 0x1f, RZ ;  /* 0x0000001f0a007819 */ /* 0x002fe400000006ff */
[----:B------:R-:W-:Y:S02]  /*21c0*/  LEA R5, R11, UR13, 0x4 ;  /* 0x0000000d0b057c11 */ /* 0x000fe4000f8e20ff */
[----:B--2-4-:R-:W1:Y:S02]  /*21d0*/  SYNCS.PHASECHK.TRANS64.TRYWAIT P0, [R3+URZ+0x80], R0 ;  /* 0x00008000030075a7 */ /* 0x014e6400080011ff */
[----:B-1----:R-:W-:Y:S05]  /*21e0*/  @!P0 BRA `(.L_x_39) ;  /* 0x0000007c00548947 */ /* 0x002fea0003800000 */
.L_x_145:
[----:B------:R-:W2:Y:S01]  /*21f0*/  LDS.128 R4, [R5+0x110] ;  /* 0x0001100005047984 */ /* 0x000ea20000000c00 */
[----:B------:R-:W-:Y:S01]  /*2200*/  UISETP.GE.AND UP0, UPT, UR45, 0x1, UPT ;  /* 0x000000012d00788c */ /* 0x000fe2000bf06270 */
[----:B------:R-:W-:Y:S01]  /*2210*/  @!PT LDS RZ, [RZ] ;  /* 0x00000000fffff984 */ /* 0x000fe20000000800 */
[----:B------:R-:W-:Y:S01]  /*2220*/  @!PT LDS RZ, [RZ] ;  /* 0x00000000fffff984 */ /* 0x000fe20000000800 */
[----:B------:R-:W-:Y:S01]  /*2230*/  @!PT LDS RZ, [RZ] ;  /* 0x00000000fffff984 */ /* 0x000fe20000000800 */
[----:B------:R-:W-:Y:S01]  /*2240*/  @!PT LDS RZ, [RZ] ;  /* 0x00000000fffff984 */ /* 0x000fe20000000800 */
[----:B------:R3:W-:Y:S06]  /*2250*/  MEMBAR.ALL.CTA ;  /* 0x0000000000007992 */ /* 0x0007ec0000008000 */
[----:B---3--:R-:W3:Y:S01]  /*2260*/  FENCE.VIEW.ASYNC.S ;  /* 0x00000000000073c6 */ /* 0x008ee20000000000 */
[----:B--2---:R-:W-:-:S13]  /*2270*/  LOP3.LUT P0, RZ, R6, 0x1, RZ, 0xc0, !PT ;  /* 0x0000000106ff7812 */ /* 0x004fda000780c0ff */
[----:B---3--:R-:W-:Y:S01]  /*2280*/  VOTEU.ANY UP1, P0 ;  /* 0x0000000000ff7886 */ /* 0x008fe20000020100 */
[----:B------:R-:W-:-:S13]  /*2290*/  PLOP3.LUT P0, PT, PT, PT, UP1, 0x80, 0x8 ;  /* 0x000000000008781c */ /* 0x000fda0003f0f018 */
[----:B-1----:R-:W-:Y:S02]  /*22a0*/  @P0 LOP3.LUT R0, R5, 0xffff, RZ, 0xc0, !PT ;  /* 0x0000ffff05000812 */ /* 0x002fe400078ec0ff */
[----:B------:R-:W-:Y:S02]  /*22b0*/  @P0 MOV R2, R4 ;  /* 0x0000000400020202 */ /* 0x000fe40000000f00 */
[----:B------:R-:W-:Y:S01]  /*22c0*/  @P0 R2UR UR5, R0 ;  /* 0x00000000000502ca */ /* 0x000fe200000e0000 */
[----:B------:R-:W-:Y:S01]  /*22d0*/  VIADD R0, R3, 0x90 ;  /* 0x0000009003007836 */ /* 0x000fe20000000000 */
[----:B------:R-:W-:Y:S02]  /*22e0*/  @P0 SHF.R.U32.HI R4, RZ, 0x10, R5 ;  /* 0x00000010ff040819 */ /* 0x000fe40000011605 */
[----:B------:R-:W-:Y:S02]  /*22f0*/  @P0 R2UR UR7, R2 ;  /* 0x00000000020702ca */ /* 0x000fe400000e0000 */
[----:B------:R-:W-:-:S02]  /*2300*/  PRMT R0, RZ, 0x654, R0 ;  /* 0x00000654ff007816 */ /* 0x000fc40000000000 */
[----:B------:R-:W-:Y:S02]  /*2310*/  @P0 R2UR UR4, R4 ;  /* 0x00000000040402ca */ /* 0x000fe400000e0000 */
[----:B------:R1:W-:Y:S03]  /*2320*/  SYNCS.ARRIVE.TRANS64.RED.A1T0 RZ, [R0+URZ], RZ ;  /* 0x000000ff00ff79a7 */ /* 0x0003e600081004ff */
[----:B------:R-:W-:-:S04]  /*2330*/  @UP1 UMOV UR31, UR5 ;  /* 0x00000005001f1c82 */ /* 0x000fc80008000000 */
[----:B------:R-:W-:-:S04]  /*2340*/  @UP1 UMOV UR37, UR7 ;  /* 0x0000000700251c82 */ /* 0x000fc80008000000 */
[----:B------:R-:W-:Y:S01]  /*2350*/  @UP1 UMOV UR36, UR4 ;  /* 0x0000000400241c82 */ /* 0x000fe20008000000 */
[----:B------:R-:W-:Y:S05]  /*2360*/  BRA.U !UP0, `(.L_x_40) ;  /* 0x0000000108d47547 */ /* 0x000fea000b800000 */
[----:B------:R-:W2:Y:S01]  /*2370*/  LDCU.128 UR16, c[0x0][0xb10] ;  /* 0x00016200ff1077ac */ /* 0x000ea20008000c00 */
[----:B------:R-:W3:Y:S01]  /*2380*/  LDCU UR12, c[0x0][0xb20] ;  /* 0x00016400ff0c77ac */ /* 0x000ee20008000800 */
[----:B------:R-:W4:Y:S01]  /*2390*/  LDCU UR20, c[0x0][0xb0c] ;  /* 0x00016180ff1477ac */ /* 0x000f220008000800 */
[----:B------:R-:W1:Y:S01]  /*23a0*/  LDCU.64 UR8, c[0x0][0xb28] ;  /* 0x00016500ff0877ac */ /* 0x000e620008000a00 */
[----:B------:R-:W-:Y:S02]  /*23b0*/  UISETP.NE.AND UP3, UPT, UR45, 0x1, UPT ;  /* 0x000000012d00788c */ /* 0x000fe4000bf65270 */
[----:B--2---:R-:W-:Y:S02]  /*23c0*/  UIMAD.WIDE.U32 UR10, UR38, UR19, URZ ;  /* 0x00000013260a72a5 */ /* 0x004fe4000f8e00ff */
[----:B------:R-:W-:Y:S02]  /*23d0*/  UIMAD.WIDE.U32 UR4, UR39, UR16, URZ ;  /* 0x00000010270472a5 */ /* 0x000fe4000f8e00ff */
[----:B------:R-:W-:-:S02]  /*23e0*/  UISETP.NE.AND UP0, UPT, UR18, 0x1, UPT ;  /* 0x000000011200788c */ /* 0x000fc4000bf05270 */
[----:B------:R-:W-:Y:S01]  /*23f0*/  UIMAD.WIDE.U32 UR22, UR31, UR19, URZ ;  /* 0x000000131f1672a5 */ /* 0x000fe2000f8e00ff */
[----:B------:R-:W-:Y:S02]  /*2400*/  UMOV UR10, UR11 ;  /* 0x0000000b000a7c82 */ /* 0x000fe40008000000 */
[----:B------:R-:W-:Y:S01]  /*2410*/  UMOV UR4, UR5 ;  /* 0x0000000500047c82 */ /* 0x000fe20008000000 */
[----:B---3--:R-:W-:Y:S02]  /*2420*/  USHF.R.U32.HI UR10, URZ, UR12, UR10 ;  /* 0x0000000cff0a7299 */ /* 0x008fe4000801160a */
[----:B----4-:R-:W-:Y:S02]  /*2430*/  UISETP.NE.AND UP2, UPT, UR20, 0x1, UPT ;  /* 0x000000011400788c */ /* 0x010fe4000bf45270 */
[----:B------:R-:W-:Y:S02]  /*2440*/  USHF.R.U32.HI UR4, URZ, UR17, UR4 ;  /* 0x00000011ff047299 */ /* 0x000fe40008011604 */
[----:B------:R-:W-:-:S02]  /*2450*/  USEL UR5, UR38, UR10, !UP0 ;  /* 0x0000000a26057287 */ /* 0x000fc4000c000000 */
[----:B------:R-:W-:Y:S02]  /*2460*/  USEL UR7, UR39, UR4, !UP2 ;  /* 0x0000000427077287 */ /* 0x000fe4000d000000 */
[----:B-1----:R-:W-:Y:S01]  /*2470*/  UIMAD.WIDE.U32 UR10, UR5, UR8, URZ ;  /* 0x00000008050a72a5 */ /* 0x002fe2000f8e00ff */
[----:B------:R-:W-:Y:S01]  /*2480*/  UMOV UR4, UR23 ;  /* 0x0000001700047c82 */ /* 0x000fe20008000000 */
[----:B------:R-:W-:Y:S02]  /*2490*/  UIMAD.WIDE.U32 UR14, UR37, UR16, URZ ;  /* 0x00000010250e72a5 */ /* 0x000fe4000f8e00ff */
[----:B------:R-:W-:-:S03]  /*24a0*/  UIMAD.WIDE.U32 UR22, UR7, UR8, URZ ;  /* 0x00000008071672a5 */ /* 0x000fc6000f8e00ff */
[----:B------:R-:W-:Y:S01]  /*24b0*/  UMOV UR10, UR11 ;  /* 0x0000000b000a7c82 */ /* 0x000fe20008000000 */
[----:B------:R-:W-:Y:S02]  /*24c0*/  USHF.R.U32.HI UR4, URZ, UR12, UR4 ;  /* 0x0000000cff047299 */ /* 0x000fe40008011604 */
[----:B------:R-:W-:Y:S01]  /*24d0*/  @UP3 USHF.R.U32.HI UR5, URZ, UR9, UR10 ;  /* 0x00000009ff053299 */ /* 0x000fe2000801160a */
[----:B------:R-:W-:Y:S01]  /*24e0*/  UMOV UR14, UR15 ;  /* 0x0000000f000e7c82 */ /* 0x000fe20008000000 */
[----:B------:R-:W-:Y:S01]  /*24f0*/  UMOV UR22, UR23 ;  /* 0x0000001700167c82 */ /* 0x000fe20008000000 */
[----:B------:R-:W-:Y:S02]  /*2500*/  USHF.R.U32.HI UR17, URZ, UR17, UR14 ;  /* 0x00000011ff117299 */ /* 0x000fe4000801160e */
[----:B------:R-:W-:Y:S02]  /*2510*/  USEL UR4, UR31, UR4, !UP0 ;  /* 0x000000041f047287 */ /* 0x000fe4000c000000 */
[----:B------:R-:W-:-:S02]  /*2520*/  @UP3 USHF.R.U32.HI UR7, URZ, UR9, UR22 ;  /* 0x00000009ff073299 */ /* 0x000fc40008011616 */
[----:B------:R-:W-:Y:S02]  /*2530*/  UIMAD UR10, UR45, UR5, URZ ;  /* 0x000000052d0a72a4 */ /* 0x000fe4000f8e02ff */
[----:B------:R-:W-:Y:S02]  /*2540*/  USEL UR5, UR37, UR17, !UP2 ;  /* 0x0000001125057287 */ /* 0x000fe4000d000000 */
[----:B------:R-:W-:Y:S02]  /*2550*/  UIMAD UR12, UR45, UR7, URZ ;  /* 0x000000072d0c72a4 */ /* 0x000fe4000f8e02ff */
[----:B------:R-:W-:Y:S02]  /*2560*/  UISETP.GE.AND UP0, UPT, UR4, UR10, UPT ;  /* 0x0000000a0400728c */ /* 0x000fe4000bf06270 */
[----:B------:R-:W-:Y:S02]  /*2570*/  UIMAD.WIDE.U32 UR10, UR4, UR8, URZ ;  /* 0x00000008040a72a5 */ /* 0x000fe4000f8e00ff */
[----:B------:R-:W-:-:S02]  /*2580*/  UISETP.GE.OR UP0, UPT, UR5, UR12, UP0 ;  /* 0x0000000c0500728c */ /* 0x000fc40008706670 */
[----:B------:R-:W-:Y:S02]  /*2590*/  UIMAD.WIDE.U32 UR14, UR5, UR8, URZ ;  /* 0x00000008050e72a5 */ /* 0x000fe4000f8e00ff */
[----:B------:R-:W-:Y:S01]  /*25a0*/  UIADD3 UR12, UPT, UPT, -UR5, URZ, URZ ;  /* 0x000000ff050c7290 */ /* 0x000fe2000fffe1ff */
[----:B------:R-:W-:Y:S01]  /*25b0*/  UMOV UR10, UR11 ;  /* 0x0000000b000a7c82 */ /* 0x000fe20008000000 */
[----:B------:R-:W-:Y:S02]  /*25c0*/  UIADD3 UR11, UPT, UPT, -UR4, URZ, URZ ;  /* 0x000000ff040b7290 */ /* 0x000fe4000fffe1ff */
[----:B------:R-:W-:-:S03]  /*25d0*/  USHF.R.U32.HI UR10, URZ, UR9, UR10 ;  /* 0x00000009ff0a7299 */ /* 0x000fc6000801160a */
[----:B------:R-:W-:Y:S01]  /*25e0*/  @!UP0 UMOV UR8, UR15 ;  /* 0x0000000f00088c82 */ /* 0x000fe20008000000 */
[----:B------:R-:W-:Y:S02]  /*25f0*/  UIMAD UR11, UR18, UR11, UR31 ;  /* 0x0000000b120b72a4 */ /* 0x000fe4000f8e021f */
[----:B------:R-:W-:Y:S02]  /*2600*/  USEL UR10, UR4, UR10, !UP3 ;  /* 0x0000000a040a7287 */ /* 0x000fe4000d800000 */
[----:B------:R-:W-:Y:S02]  /*2610*/  @!UP0 USHF.R.U32.HI UR8, URZ, UR9, UR8 ;  /* 0x00000009ff088299 */ /* 0x000fe40008011608 */
[----:B------:R-:W-:Y:S02]  /*2620*/  UIADD3 UR9, UPT, UPT, -UR10, URZ, URZ ;  /* 0x000000ff0a097290 */ /* 0x000fe4000fffe1ff */
[----:B------:R-:W-:Y:S02]  /*2630*/  @!UP0 USEL UR8, UR5, UR8, !UP3 ;  /* 0x0000000805088287 */ /* 0x000fe4000d800000 */
[----:B------:R-:W-:-:S02]  /*2640*/  UIMAD UR9, UR45, UR9, UR4 ;  /* 0x000000092d0972a4 */ /* 0x000fc4000f8e0204 */
[----:B------:R-:W-:Y:S02]  /*2650*/  @!UP0 UIADD3 UR10, UPT, UPT, UR10, -UR8, URZ ;  /* 0x800000080a0a8290 */ /* 0x000fe4000fffe0ff */
[----:B------:R-:W-:Y:S02]  /*2660*/  @!UP0 UIMAD UR8, UR9, UR7, UR8 ;  /* 0x00000007090882a4 */ /* 0x000fe4000f8e0208 */
[----:B------:R-:W-:Y:S02]  /*2670*/  @!UP0 UIMAD UR4, UR45, UR10, UR5 ;  /* 0x0000000a2d0482a4 */ /* 0x000fe4000f8e0205 */
[----:B------:R-:W-:Y:S02]  /*2680*/  UIMAD UR7, UR20, UR12, UR37 ;  /* 0x0000000c140772a4 */ /* 0x000fe4000f8e0225 */
[----:B------:R-:W-:Y:S01]  /*2690*/  UIMAD UR31, UR4, UR18, UR11 ;  /* 0x00000012041f72a4 */ /* 0x000fe2000f8e020b */
[----:B------:R-:W-:Y:S02]  /*26a0*/  @!UP0 UMOV UR5, UR8 ;  /* 0x0000000800058c82 */ /* 0x000fe40008000000 */
[----:B------:R-:W-:-:S12]  /*26b0*/  UIMAD UR37, UR5, UR20, UR7 ;  /* 0x00000014052572a4 */ /* 0x000fd8000f8e0207 */
.L_x_40:
[----:B------:R-:W2:Y:S02]  /*26c0*/  LDCU UR4, c[0x0][0xb30] ;  /* 0x00016600ff0477ac */ /* 0x000ea40008000800 */
[----:B--2---:R-:W-:-:S09]  /*26d0*/  UISETP.NE.AND UP0, UPT, UR4, 0x1, UPT ;  /* 0x000000010400788c */ /* 0x004fd2000bf05270 */
[----:B------:R-:W-:Y:S05]  /*26e0*/  BRA.U UP0, `(.L_x_41) ;  /* 0x0000000100447547 */ /* 0x000fea000b800000 */
[----:B------:R-:W2:Y:S01]  /*26f0*/  LDCU.128 UR16, c[0x0][0xb10] ;  /* 0x00016200ff1077ac */ /* 0x000ea20008000c00 */
[----:B------:R-:W3:Y:S01]  /*2700*/  LDCU UR10, c[0x0][0xb0c] ;  /* 0x00016180ff0a77ac */ /* 0x000ee20008000800 */
[----:B------:R-:W4:Y:S01]  /*2710*/  LDCU UR7, c[0x0][0xb20] ;  /* 0x00016400ff0777ac */ /* 0x000f220008000800 */
[----:B--2---:R-:W-:Y:S02]  /*2720*/  UIMAD.WIDE.U32 UR8, UR37, UR16, URZ ;  /* 0x00000010250872a5 */ /* 0x004fe4000f8e00ff */
[----:B------:R-:W-:Y:S02]  /*2730*/  UIMAD.WIDE.U32 UR4, UR31, UR19, URZ ;  /* 0x000000131f0472a5 */ /* 0x000fe4000f8e00ff */
[----:B---3--:R-:W-:Y:S02]  /*2740*/  UISETP.NE.AND UP2, UPT, UR10, 0x1, UPT ;  /* 0x000000010a00788c */ /* 0x008fe4000bf45270 */
[----:B------:R-:W-:Y:S01]  /*2750*/  UISETP.NE.AND UP0, UPT, UR18, 0x1, UPT ;  /* 0x000000011200788c */ /* 0x000fe2000bf05270 */
[----:B------:R-:W-:-:S02]  /*2760*/  UMOV UR8, UR9 ;  /* 0x0000000900087c82 */ /* 0x000fc40008000000 */
[----:B------:R-:W-:Y:S01]  /*2770*/  UMOV UR4, UR5 ;  /* 0x0000000500047c82 */ /* 0x000fe20008000000 */
[----:B------:R-:W-:Y:S02]  /*2780*/  USHF.R.U32.HI UR17, URZ, UR17, UR8 ;  /* 0x00000011ff117299 */ /* 0x000fe40008011608 */
[----:B----4-:R-:W-:Y:S02]  /*2790*/  USHF.R.U32.HI UR4, URZ, UR7, UR4 ;  /* 0x00000007ff047299 */ /* 0x010fe40008011604 */
[----:B------:R-:W-:Y:S02]  /*27a0*/  USEL UR5, UR37, UR17, !UP2 ;  /* 0x0000001125057287 */ /* 0x000fe4000d000000 */
[----:B------:R-:W-:-:S04]  /*27b0*/  USEL UR4, UR31, UR4, !UP0 ;  /* 0x000000041f047287 */ /* 0x000fc8000c000000 */
[----:B------:R-:W-:Y:S02]  /*27c0*/  UIADD3 UR7, UPT, UPT, UR5, -UR4, URZ ;  /* 0x8000000405077290 */ /* 0x000fe4000fffe0ff */
[----:B------:R-:W-:Y:S02]  /*27d0*/  UIADD3 UR4, UPT, UPT, -UR5, UR4, URZ ;  /* 0x0000000405047290 */ /* 0x000fe4000fffe1ff */
[----:B------:R-:W-:Y:S02]  /*27e0*/  UIMAD UR31, UR7, UR18, UR31 ;  /* 0x00000012071f72a4 */ /* 0x000fe4000f8e021f */
[----:B------:R-:W-:-:S12]  /*27f0*/  UIMAD UR37, UR4, UR10, UR37 ;  /* 0x0000000a042572a4 */ /* 0x000fd8000f8e0225 */
.L_x_41:
[----:B------:R-:W-:Y:S01]  /*2800*/  VIADD R11, R11, 0x1 ;  /* 0x000000010b0b7836 */ /* 0x000fe20000000000 */
[----:B------:R-:W-:Y:S01]  /*2810*/  R2UR UR4, R88 ;  /* 0x00000000580472ca */ /* 0x000fe200000e0000 */
[----:B------:R-:W-:Y:S01]  /*2820*/  UIADD3 UR32, UPT, UPT, UR31, UR59, URZ ;  /* 0x0000003b1f207290 */ /* 0x000fe2000fffe0ff */
[----:B------:R-:W-:Y:S02]  /*2830*/  PLOP3.LUT P1, PT, PT, PT, PT, 0x80, 0x8 ;  /* 0x000000000008781c */ /* 0x000fe40003f2f070 */
[----:B------:R-:W-:-:S04]  /*2840*/  ISETP.NE.AND P0, PT, R11, 0x2, PT ;  /* 0x000000020b00780c */ /* 0x000fc80003f05270 */
[----:B------:R-:W-:Y:S02]  /*2850*/  SEL R3, RZ, 0x1, P0 ;  /* 0x00000001ff037807 */ /* 0x000fe40000000000 */
[----:B------:R-:W-:Y:S02]  /*2860*/  SEL R11, R11, RZ, P0 ;  /* 0x000000ff0b0b7207 */ /* 0x000fe40000000000 */
[----:B------:R-:W-:Y:S01]  /*2870*/  LOP3.LUT R10, R10, R3, RZ, 0x3c, !PT ;  /* 0x000000030a0a7212 */ /* 0x000fe200078e3cff */
[----:B------:R-:W-:Y:S01]  /*2880*/  UIADD3 UR20, UPT, UPT, UR37, UR4, URZ ;  /* 0x0000000425147290 */ /* 0x000fe2000fffe0ff */
[----:B------:R-:W-:Y:S11]  /*2890*/  BRA.U UP1, `(.L_x_42) ;  /* 0xfffffff101447547 */ /* 0x000ff6000b83ffff */
[----:B------:R-:W-:Y:S01]  /*28a0*/  UIADD3 UR13, UPT, UPT, UR13, 0x18, URZ ;  /* 0x000000180d0d7890 */ /* 0x000fe2000fffe0ff */
[----:B------:R-:W-:-:S03]  /*28b0*/  SHF.L.U32 R3, R12, 0x1f, RZ ;  /* 0x0000001f0c037819 */ /* 0x000fc600000006ff */
[----:B------:R-:W-:-:S09]  /*28c0*/  ULEA UR4, UR6, UR13, 0x3 ;  /* 0x0000000d06047291 */ /* 0x000fd2000f8e18ff */
[----:B------:R-:W2:Y:S02]  /*28d0*/  SYNCS.PHASECHK.TRANS64.TRYWAIT P0, [UR4], R3 ;  /* 0x00000003ff0075a7 */ /* 0x000ea40008001104 */
[----:B--2---:R-:W-:Y:S05]  /*28e0*/  @!P0 BRA `(.L_x_43) ;  /* 0x0000007400a88947 */ /* 0x004fea0003800000 */
.L_x_147:
[----:B------:R-:W-:-:S04]  /*28f0*/  UIADD3 UR4, UPT, UPT, UR6, 0x1, URZ ;  /* 0x0000000106047890 */ /* 0x000fc8000fffe0ff */
[----:B------:R-:W-:-:S04]  /*2900*/  UISETP.NE.AND UP0, UPT, UR4, 0x3, UPT ;  /* 0x000000030400788c */ /* 0x000fc8000bf05270 */
[----:B------:R-:W-:Y:S02]  /*2910*/  USEL UR6, URZ, 0x1, UP0 ;  /* 0x00000001ff067887 */ /* 0x000fe40008000000 */
[----:B------:R-:W-:-:S04]  /*2920*/  USEL UR4, UR4, URZ, UP0 ;  /* 0x000000ff04047287 */ /* 0x000fc80008000000 */
[----:B------:R-:W-:Y:S01]  /*2930*/  ULEA UR5, UR4, UR13, 0x3 ;  /* 0x0000000d04057291 */ /* 0x000fe2000f8e18ff */
[----:B------:R-:W-:-:S04]  /*2940*/  LOP3.LUT R12, R12, UR6, RZ, 0x3c, !PT ;  /* 0x000000060c0c7c12 */ /* 0x000fc8000f8e3cff */
[----:B-1----:R-:W-:-:S04]  /*2950*/  SHF.L.U32 R3, R12, 0x1f, RZ ;  /* 0x0000001f0c037819 */ /* 0x002fc800000006ff */
[----:B------:R-:W1:Y:S02]  /*2960*/  SYNCS.PHASECHK.TRANS64.TRYWAIT P0, [UR5], R3 ;  /* 0x00000003ff0075a7 */ /* 0x000e640008001105 */
[----:B-1----:R-:W-:Y:S05]  /*2970*/  @!P0 BRA `(.L_x_44) ;  /* 0x00000074009c8947 */ /* 0x002fea0003800000 */
.L_x_149:
[----:B------:R-:W-:-:S04]  /*2980*/  UIADD3 UR4, UPT, UPT, UR4, 0x1, URZ ;  /* 0x0000000104047890 */ /* 0x000fc8000fffe0ff */
[----:B------:R-:W-:-:S04]  /*2990*/  UISETP.NE.AND UP0, UPT, UR4, 0x3, UPT ;  /* 0x000000030400788c */ /* 0x000fc8000bf05270 */
[----:B------:R-:W-:Y:S02]  /*29a0*/  USEL UR5, URZ, 0x1, UP0 ;  /* 0x00000001ff057887 */ /* 0x000fe40008000000 */
[----:B------:R-:W-:-:S04]  /*29b0*/  USEL UR4, UR4, URZ, UP0 ;  /* 0x000000ff04047287 */ /* 0x000fc80008000000 */
[----:B------:R-:W-:Y:S01]  /*29c0*/  ULEA UR4, UR4, UR13, 0x3 ;  /* 0x0000000d04047291 */ /* 0x000fe2000f8e18ff */
[----:B-1----:R-:W-:-:S04]  /*29d0*/  LOP3.LUT R3, R12, UR5, RZ, 0x3c, !PT ;  /* 0x000000050c037c12 */ /* 0x002fc8000f8e3cff */
[----:B------:R-:W-:Y:S01]  /*29e0*/  SHF.L.U32 R3, R3, 0x1f, RZ ;  /* 0x0000001f03037819 */ /* 0x000fe200000006ff */
[----:B------:R-:W-:-:S07]  /*29f0*/  IMAD.U32 R0, RZ, RZ, UR4 ;  /* 0x00000004ff007e24 */ /* 0x000fce000f8e00ff */
.L_x_45:
[----:B-1----:R1:W2:Y:S02]  /*2a00*/  SYNCS.PHASECHK.TRANS64.TRYWAIT P0, [R0+URZ], R3 ;  /* 0x00000003000075a7 */ /* 0x0022a400080011ff */
[----:B--2---:R-:W-:Y:S05]  /*2a10*/  @!P0 NANOSLEEP.SYNCS 0x989680 ;  /* 0x009896800000895d */ /* 0x004fea0003900000 */
[----:B------:R-:W2:Y:S02]  /*2a20*/  @!P0 SYNCS.PHASECHK.TRANS64 P0, [R0+URZ], R3 ;  /* 0x00000003000085a7 */ /* 0x000ea400080010ff */
[----:B--2---:R-:W-:Y:S05]  /*2a30*/  @P0 EXIT ;  /* 0x000000000000094d */ /* 0x004fea0003800000 */
[----:B------:R-:W-:Y:S05]  /*2a40*/  BRA `(.L_x_45) ;  /* 0xfffffffc00ec7947 */ /* 0x000fea000383ffff */
.L_x_22:
[----:B------:R-:W-:-:S04]  /*2a50*/  UISETP.NE.AND UP0, UPT, UR58, URZ, UPT ;  /* 0x000000ff3a00728c */ /* 0x000fc8000bf05270 */
[----:B------:R-:W-:-:S09]  /*2a60*/  UISETP.NE.OR UP0, UPT, UR13, 0x1, UP0 ;  /* 0x000000010d00788c */ /* 0x000fd20008705670 */
[----:B------:R-:W-:Y:S05]  /*2a70*/  BRA.U UP0, `(.L_x_46) ;  /* 0x0000000500487547 */ /* 0x000fea000b800000 */
[----:B------:R-:W-:Y:S01]  /*2a80*/  ISETP.GE.U32.AND P2, PT, R0, 0x4, PT ;  /* 0x000000040000780c */ /* 0x000fe20003f46070 */
[----:B------:R-:W-:Y:S01]  /*2a90*/  IMAD.MOV.U32 R12, RZ, RZ, 0x1 ;  /* 0x00000001ff0c7424 */ /* 0x000fe200078e00ff */
[----:B------:R-:W-:Y:S02]  /*2aa0*/  CS2R R10, SRZ ;  /* 0x00000000000a7805 */ /* 0x000fe4000001ff00 */
[----:B------:R-:W-:Y:S01]  /*2ab0*/  CS2R R8, SRZ ;  /* 0x0000000000087805 */ /* 0x000fe2000001ff00 */
[----:B------:R-:W-:Y:S01]  /*2ac0*/  UMOV UR4, 0x400 ;  /* 0x0000040000047882 */ /* 0x000fe20000000000 */
[----:B------:R-:W-:Y:S01]  /*2ad0*/  UMOV UR5, URZ ;  /* 0x000000ff00057c82 */ /* 0x000fe20008000000 */
[----:B------:R-:W-:-:S12]  /*2ae0*/  ULEA UR6, UR58, UR4, 0x18 ;  /* 0x000000043a067291 */ /* 0x000fd8000f8ec0ff */
.L_x_50:
[----:B------:R-:W-:Y:S02]  /*2af0*/  LEA R2, R8, UR6, 0x3 ;  /* 0x0000000608027c11 */ /* 0x000fe4000f8e18ff */
[----:B------:R-:W-:-:S03]  /*2b00*/  SHF.L.U32 R5, R9, 0x1f, RZ ;  /* 0x0000001f09057819 */ /* 0x000fc600000006ff */
[----:B------:R-:W-:Y:S01]  /*2b10*/  VIADD R4, R2, 0xf0 ;  /* 0x000000f002047836 */ /* 0x000fe20000000000 */
[----:B------:R-:W1:Y:S02]  /*2b20*/  SYNCS.PHASECHK.TRANS64.TRYWAIT P0, [R2+URZ+0xe0], R5 ;  /* 0x0000e005020075a7 */ /* 0x000e6400080011ff */
[----:B-1----:R-:W-:Y:S05]  /*2b30*/  @!P0 BRA `(.L_x_47) ;  /* 0x0000007400448947 */ /* 0x002fea0003800000 */
.L_x_150:
[----:B------:R-:W-:Y:S01]  /*2b40*/  ULEA UR4, UR5, UR6, 0x3 ;  /* 0x0000000605047291 */ /* 0x000fe2000f8e18ff */
[----:B------:R-:W-:Y:S02]  /*2b50*/  PRMT R4, RZ, 0x654, R4 ;  /* 0x00000654ff047816 */ /* 0x000fe40000000004 */
[----:B-1----:R-:W-:Y:S01]  /*2b60*/  SHF.L.U32 R5, R12, 0x1f, RZ ;  /* 0x0000001f0c057819 */ /* 0x002fe200000006ff */
[----:B------:R-:W-:Y:S01]  /*2b70*/  UIADD3 UR7, UPT, UPT, UR4, 0x80, URZ ;  /* 0x0000008004077890 */ /* 0x000fe2000fffe0ff */
[----:B------:R1:W-:Y:S05]  /*2b80*/  SYNCS.ARRIVE.TRANS64.RED.A1T0 RZ, [R4+URZ], RZ ;  /* 0x000000ff04ff79a7 */ /* 0x0003ea00081004ff */
[----:B------:R-:W-:Y:S01]  /*2b90*/  IMAD.U32 R7, RZ, RZ, UR7 ;  /* 0x00000007ff077e24 */ /* 0x000fe2000f8e00ff */
[----:B------:R-:W2:Y:S04]  /*2ba0*/  SYNCS.PHASECHK.TRANS64.TRYWAIT P0, [UR4+0x90], R5 ;  /* 0x00009005ff0075a7 */ /* 0x000ea80008001104 */
[----:B------:R-:W-:Y:S01]  /*2bb0*/  PRMT R6, R0, 0x654, R7 ;  /* 0x0000065400067816 */ /* 0x000fe20000000007 */
[----:B-1----:R-:W-:Y:S01]  /*2bc0*/  @!P2 IMAD.MOV.U32 R4, RZ, RZ, 0x10 ;  /* 0x00000010ff04a424 */ /* 0x002fe200078e00ff */
[----:B--2---:R-:W-:Y:S06]  /*2bd0*/  @!P0 BRA `(.L_x_48) ;  /* 0x0000007400308947 */ /* 0x004fec0003800000 */
.L_x_152:
[----:B------:R-:W-:Y:S01]  /*2be0*/  ULEA UR8, UR5, UR6, 0x4 ;  /* 0x0000000605087291 */ /* 0x000fe2000f8e20ff */
[----:B------:R-:W-:Y:S01]  /*2bf0*/  SEL R3, R6, R3, !P2 ;  /* 0x0000000306037207 */ /* 0x000fe20005000000 */
[----:B------:R-:W-:Y:S01]  /*2c00*/  UIADD3 UR9, UPT, UPT, UR4, 0x80, URZ ;  /* 0x0000008004097890 */ /* 0x000fe2000fffe0ff */
[----:B-1----:R-:W-:Y:S01]  /*2c10*/  LEA R2, R11, UR6, 0x3 ;  /* 0x000000060b027c11 */ /* 0x002fe2000f8e18ff */
[----:B------:R-:W-:Y:S01]  /*2c20*/  UIADD3 UR8, UPT, UPT, UR8, 0x110, URZ ;  /* 0x0000011008087890 */ /* 0x000fe2000fffe0ff */
[----:B------:R-:W-:Y:S01]  /*2c30*/  SHF.L.U32 R5, R10, 0x1f, RZ ;  /* 0x0000001f0a057819 */ /* 0x000fe200000006ff */
[----:B------:R1:W-:Y:S01]  /*2c40*/  @!P2 SYNCS.ARRIVE.TRANS64.RED RZ, [R3+URZ], R4 ;  /* 0x0000000403ffa9a7 */ /* 0x0003e200080004ff */
[----:B------:R-:W-:Y:S01]  /*2c50*/  UIADD3 UR4, UPT, UPT, UR5, 0x1, URZ ;  /* 0x0000000105047890 */ /* 0x000fe2000fffe0ff */
[----:B------:R-:W-:-:S03]  /*2c60*/  VIADD R8, R8, 0x1 ;  /* 0x0000000108087836 */ /* 0x000fc60000000000 */
[----:B------:R-:W-:Y:S02]  /*2c70*/  UISETP.NE.AND UP0, UPT, UR4, 0x2, UPT ;  /* 0x000000020400788c */ /* 0x000fe4000bf05270 */
[----:B------:R-:W-:Y:S06]  /*2c80*/  UGETNEXTWORKID.BROADCAST [UR8], [UR9] ;  /* 0x00000000080073ca */ /* 0x000fec0008000100 */
[----:B------:R-:W-:Y:S01]  /*2c90*/  USEL UR7, URZ, 0x1, UP0 ;  /* 0x00000001ff077887 */ /* 0x000fe20008000000 */
[----:B------:R-:W-:Y:S01]  /*2ca0*/  ISETP.NE.AND P0, PT, R8, 0x2, PT ;  /* 0x000000020800780c */ /* 0x000fe20003f05270 */
[----:B------:R-:W-:Y:S01]  /*2cb0*/  USEL UR5, UR4, URZ, UP0 ;  /* 0x000000ff04057287 */ /* 0x000fe20008000000 */
[----:B------:R-:W2:Y:S03]  /*2cc0*/  SYNCS.PHASECHK.TRANS64.TRYWAIT P1, [R2+URZ+0x80], R5 ;  /* 0x00008005020075a7 */ /* 0x000ea600080211ff */
[----:B------:R-:W-:Y:S01]  /*2cd0*/  LOP3.LUT R12, R12, UR7, RZ, 0x3c, !PT ;  /* 0x000000070c0c7c12 */ /* 0x000fe2000f8e3cff */
[----:B-12---:R-:W-:Y:S07]  /*2ce0*/  @!P1 BRA `(.L_x_49) ;  /* 0x0000007400049947 */ /* 0x006fee0003800000 */
.L_x_153:
[C---:B------:R-:W-:Y:S01]  /*2cf0*/  LEA R4, R11.reuse, UR6, 0x4 ;  /* 0x000000060b047c11 */ /* 0x040fe2000f8e20ff */
[----:B-1----:R-:W-:Y:S01]  /*2d00*/  VIADD R2, R2, 0x90 ;  /* 0x0000009002027836 */ /* 0x002fe20000000000 */
[----:B------:R-:W-:Y:S01]  /*2d10*/  SEL R8, R8, RZ, P0 ;  /* 0x000000ff08087207 */ /* 0x000fe20000000000 */
[----:B------:R-:W-:-:S03]  /*2d20*/  VIADD R11, R11, 0x1 ;  /* 0x000000010b0b7836 */ /* 0x000fc60000000000 */
[----:B------:R-:W1:Y:S01]  /*2d30*/  LDS.128 R4, [R4+0x110] ;  /* 0x0001100004047984 */ /* 0x000e620000000c00 */
[----:B------:R-:W-:Y:S02]  /*2d40*/  PRMT R2, RZ, 0x654, R2 ;  /* 0x00000654ff027816 */ /* 0x000fe40000000002 */
[C---:B------:R-:W-:Y:S01]  /*2d50*/  ISETP.NE.AND P1, PT, R11.reuse, 0x2, PT ;  /* 0x000000020b00780c */ /* 0x040fe20003f25270 */
[----:B------:R-:W-:Y:S01]  /*2d60*/  @!PT LDS RZ, [RZ] ;  /* 0x00000000fffff984 */ /* 0x000fe20000000800 */
[----:B------:R-:W-:Y:S01]  /*2d70*/  @!PT LDS RZ, [RZ] ;  /* 0x00000000fffff984 */ /* 0x000fe20000000800 */
[----:B------:R-:W-:Y:S01]  /*2d80*/  @!PT LDS RZ, [RZ] ;  /* 0x00000000fffff984 */ /* 0x000fe20000000800 */
[----:B------:R-:W-:Y:S01]  /*2d90*/  @!PT LDS RZ, [RZ] ;  /* 0x00000000fffff984 */ /* 0x000fe20000000800 */
[----:B------:R2:W-:Y:S06]  /*2da0*/  MEMBAR.ALL.CTA ;  /* 0x0000000000007992 */ /* 0x0005ec0000008000 */
[----:B--2---:R-:W2:Y:S01]  /*2db0*/  FENCE.VIEW.ASYNC.S ;  /* 0x00000000000073c6 */ /* 0x004ea20000000000 */
[----:B------:R-:W-:Y:S01]  /*2dc0*/  SEL R11, R11, RZ, P1 ;  /* 0x000000ff0b0b7207 */ /* 0x000fe20000800000 */
[----:B--2---:R2:W-:Y:S01]  /*2dd0*/  SYNCS.ARRIVE.TRANS64.RED.A1T0 RZ, [R2+URZ], RZ ;  /* 0x000000ff02ff79a7 */ /* 0x0045e200081004ff */
[----:B-1----:R-:W-:-:S02]  /*2de0*/  LOP3.LUT P3, RZ, R6, 0x1, RZ, 0xc0, !PT ;  /* 0x0000000106ff7812 */ /* 0x002fc4000786c0ff */
[----:B------:R-:W-:-:S04]  /*2df0*/  SEL R5, RZ, 0x1, P1 ;  /* 0x00000001ff057807 */ /* 0x000fc80000800000 */
[----:B------:R-:W-:Y:S02]  /*2e00*/  LOP3.LUT R10, R10, R5, RZ, 0x3c, !PT ;  /* 0x000000050a0a7212 */ /* 0x000fe400078e3cff */
[----:B--2---:R-:W-:-:S04]  /*2e10*/  SEL R2, RZ, 0x1, P0 ;  /* 0x00000001ff027807 */ /* 0x004fc80000000000 */
[----:B------:R-:W-:Y:S01]  /*2e20*/  LOP3.LUT R9, R9, R2, RZ, 0x3c, !PT ;  /* 0x0000000209097212 */ /* 0x000fe200078e3cff */
[----:B------:R-:W-:Y:S06]  /*2e30*/  @P3 BRA `(.L_x_50) ;  /* 0xfffffffc002c3947 */ /* 0x000fec000383ffff */
[----:B------:R-:W-:Y:S01]  /*2e40*/  ULEA UR4, UR5, UR6, 0x3 ;  /* 0x0000000605047291 */ /* 0x000fe2000f8e18ff */
[----:B------:R-:W-:-:S08]  /*2e50*/  SHF.L.U32 R3, R12, 0x1f, RZ ;  /* 0x0000001f0c037819 */ /* 0x000fd000000006ff */
[----:B------:R-:W1:Y:S02]  /*2e60*/  SYNCS.PHASECHK.TRANS64 P0, [UR4+0x90], R3 ;  /* 0x00009003ff0075a7 */ /* 0x000e640008001004 */
[----:B-1----:R-:W-:Y:S05]  /*2e70*/  @P0 BRA `(.L_x_51) ;  /* 0x0000000000080947 */ /* 0x002fea0003800000 */
[----:B------:R-:W1:Y:S02]  /*2e80*/  SYNCS.PHASECHK.TRANS64.TRYWAIT P0, [UR4+0x90], R3 ;  /* 0x00009003ff0075a7 */ /* 0x000e640008001104 */
[----:B-1----:R-:W-:Y:S05]  /*2e90*/  @!P0 BRA `(.L_x_52) ;  /* 0x0000007000ac8947 */ /* 0x002fea0003800000 */
.L_x_51:
[----:B------:R-:W-:-:S04]  /*2ea0*/  UIADD3 UR7, UPT, UPT, UR5, 0x1, URZ ;  /* 0x0000000105077890 */ /* 0x000fc8000fffe0ff */
[----:B------:R-:W-:-:S04]  /*2eb0*/  UISETP.NE.AND UP0, UPT, UR7, 0x2, UPT ;  /* 0x000000020700788c */ /* 0x000fc8000bf05270 */
[----:B------:R-:W-:Y:S02]  /*2ec0*/  USEL UR8, URZ, 0x1, UP0 ;  /* 0x00000001ff087887 */ /* 0x000fe40008000000 */
[----:B------:R-:W-:-:S04]  /*2ed0*/  USEL UR7, UR7, URZ, UP0 ;  /* 0x000000ff07077287 */ /* 0x000fc80008000000 */
[----:B------:R-:W-:Y:S01]  /*2ee0*/  ULEA UR7, UR7, UR6, 0x3 ;  /* 0x0000000607077291 */ /* 0x000fe2000f8e18ff */
[----:B-1----:R-:W-:-:S04]  /*2ef0*/  LOP3.LUT R3, R12, UR8, RZ, 0x3c, !PT ;  /* 0x000000080c037c12 */ /* 0x002fc8000f8e3cff */
[----:B------:R-:W-:-:S04]  /*2f00*/  SHF.L.U32 R0, R3, 0x1f, RZ ;  /* 0x0000001f03007819 */ /* 0x000fc800000006ff */
[----:B------:R-:W1:Y:S02]  /*2f10*/  SYNCS.PHASECHK.TRANS64 P0, [UR7+0x90], R0 ;  /* 0x00009000ff0075a7 */ /* 0x000e640008001007 */
[----:B-1----:R-:W-:Y:S05]  /*2f20*/  @P0 EXIT ;  /* 0x000000000000094d */ /* 0x002fea0003800000 */
[----:B------:R-:W-:Y:S02]  /*2f30*/  SHF.L.U32 R3, R3, 0x1f, RZ ;  /* 0x0000001f03037819 */ /* 0x000fe400000006ff */
[----:B------:R-:W-:-:S07]  /*2f40*/  MOV R0, UR7 ;  /* 0x0000000700007c02 */ /* 0x000fce0008000f00 */
.L_x_53:
[----:B-1----:R1:W2:Y:S02]  /*2f50*/  SYNCS.PHASECHK.TRANS64.TRYWAIT P0, [R0+URZ+0x90], R3 ;  /* 0x00009003000075a7 */ /* 0x0022a400080011ff */
[----:B--2---:R-:W-:Y:S05]  /*2f60*/  @!P0 NANOSLEEP.SYNCS 0x989680 ;  /* 0x009896800000895d */ /* 0x004fea0003900000 */
[----:B------:R-:W2:Y:S02]  /*2f70*/  @!P0 SYNCS.PHASECHK.TRANS64 P0, [R0+URZ+0x90], R3 ;  /* 0x00009003000085a7 */ /* 0x000ea400080010ff */
[----:B--2---:R-:W-:Y:S05]  /*2f80*/  @P0 EXIT ;  /* 0x000000000000094d */ /* 0x004fea0003800000 */
[----:B------:R-:W-:Y:S05]  /*2f90*/  BRA `(.L_x_53) ;  /* 0xfffffffc00ec7947 */ /* 0x000fea000383ffff */
.L_x_46:
[----:B------:R-:W-:Y:S05]  /*2fa0*/  BRA.U UP4, `(.L_x_54) ;  /* 0x0000001104d87547 */ /* 0x000fea000b800000 */
[----:B------:R-:W-:Y:S01]  /*2fb0*/  UMOV UR4, 0x40 ;  /* 0x0000004000047882 */ /* 0x000fe20000000000 */
[----:B------:R-:W-:Y:S01]  /*2fc0*/  NOP ;  /* 0x0000000000007918 */ /* 0x000fe20000000000 */
[----:B------:R-:W-:Y:S01]  /*2fd0*/  ULEA UR5, UR58, UR4, 0x18 ;  /* 0x000000043a057291 */ /* 0x000fe2000f8ec0ff */
[----:B------:R-:W-:Y:S02]  /*2fe0*/  UMOV UR6, 0x400 ;  /* 0x0000040000067882 */ /* 0x000fe40000000000 */
[----:B------:R-:W-:-:S06]  /*2ff0*/  ULEA UR6, UR58, UR6, 0x18 ;  /* 0x000000063a067291 */ /* 0x000fcc000f8ec0ff */
[----:B------:R-:W1:Y:S02]  /*3000*/  LDS.U8 R0, [UR5+0x1c] ;  /* 0x00001c05ff007984 */ /* 0x000e640008000000 */
[----:B-1----:R-:W-:-:S13]  /*3010*/  ISETP.NE.AND P0, PT, R0, RZ, PT ;  /* 0x000000ff0000720c */ /* 0x002fda0003f05270 */
[----:B------:R-:W-:Y:S05]  /*3020*/  @P0 BRA `(.L_x_55) ;  /* 0x0000000400080947 */ /* 0x000fea0003800000 */
[----:B------:R-:W-:Y:S02]  /*3030*/  UISETP.NE.U32.AND UP1, UPT, UR47, 0x1, UPT ;  /* 0x000000012f00788c */ /* 0x000fe4000bf25070 */
[----:B------:R-:W-:-:S07]  /*3040*/  UIADD3 UR7, UPT, UPT, UR5, 0x8, URZ ;  /* 0x0000000805077890 */ /* 0x000fce000fffe0ff */
[----:B------:R-:W-:Y:S05]  /*3050*/  BRA.U !UP1, `(.L_x_56) ;  /* 0x00000001099c7547 */ /* 0x000fea000b800000 */
[----:B------:R-:W-:Y:S01]  /*3060*/  ELECT P0, URZ, PT ;  /* 0x0000000000ff782f */ /* 0x000fe20003800000 */
[----:B------:R-:W-:-:S12]  /*3070*/  BSSY B0, `(.L_x_56) ;  /* 0x0000025000007945 */ /* 0x000fd80003800000 */
[----:B------:R-:W-:Y:S05]  /*3080*/  @!P0 BRA `(.L_x_57) ;  /* 0x00000000008c8947 */ /* 0x000fea0003800000 */
[----:B------:R-:W-:-:S05]  /*3090*/  UMOV UR4, 0x10 ;  /* 0x0000001000047882 */ /* 0x000fca0000000000 */
[----:B------:R-:W-:Y:S04]  /*30a0*/  DEPBAR.LE SB1, 0x36 ;  /* 0x00009d800000791a */ /* 0x000fe80000000000 */
[----:B------:R-:W1:Y:S02]  /*30b0*/  UTCATOMSWS.2CTA.FIND_AND_SET.ALIGN UP0, UR4, UR4 ;  /* 0x00000004000475e3 */ /* 0x000e640008200800 */
[----:B-1----:R-:W-:Y:S01]  /*30c0*/  MOV R11, UR4 ;  /* 0x00000004000b7c02 */ /* 0x002fe20008000f00 */
[----:B------:R-:W-:Y:S06]  /*30d0*/  BRA.U UP0, `(.L_x_58) ;  /* 0x0000000100187547 */ /* 0x000fec000b800000 */
.L_x_59:
[----:B------:R-:W-:Y:S05]  /*30e0*/  NANOSLEEP 0x64 ;  /* 0x000000640000795d */ /* 0x000fea0003800000 */
[----:B------:R-:W-:-:S05]  /*30f0*/  UMOV UR4, 0x10 ;  /* 0x0000001000047882 */ /* 0x000fca0000000000 */
[----:B------:R-:W-:Y:S04]  /*3100*/  DEPBAR.LE SB1, 0x36 ;  /* 0x00009d800000791a */ /* 0x000fe80000000000 */
[----:B------:R-:W1:Y:S02]  /*3110*/  UTCATOMSWS.2CTA.FIND_AND_SET.ALIGN UP0, UR4, UR4 ;  /* 0x00000004000475e3 */ /* 0x000e640008200800 */
[----:B-1----:R-:W-:Y:S01]  /*3120*/  MOV R11, UR4 ;  /* 0x00000004000b7c02 */ /* 0x002fe20008000f00 */
[----:B------:R-:W-:Y:S05]  /*3130*/  BRA.U !UP0, `(.L_x_59) ;  /* 0xfffffffd08e87547 */ /* 0x000fea000b83ffff */
.L_x_58:
[----:B------:R-:W1:Y:S01]  /*3140*/  LDS R7, [UR5+0x10] ;  /* 0x00001005ff077984 */ /* 0x000e620008000800 */
[----:B------:R-:W-:Y:S01]  /*3150*/  IMAD.U32 R5, RZ, RZ, UR6 ;  /* 0x00000006ff057e24 */ /* 0x000fe2000f8e00ff */
[----:B------:R-:W-:-:S03]  /*3160*/  MOV R4, UR46 ;  /* 0x0000002e00047c02 */ /* 0x000fc60008000f00 */
[----:B------:R-:W-:Y:S01]  /*3170*/  VIADD R5, R5, 0x130 ;  /* 0x0000013005057836 */ /* 0x000fe20000000000 */
[----:B-1----:R-:W-:-:S04]  /*3180*/  SHF.L.U32 R7, R7, 0x1f, RZ ;  /* 0x0000001f07077819 */ /* 0x002fc800000006ff */
[----:B------:R-:W1:Y:S02]  /*3190*/  SYNCS.PHASECHK.TRANS64.TRYWAIT P0, [UR5+0x8], R7 ;  /* 0x00000807ff0075a7 */ /* 0x000e640008001105 */
[----:B-1----:R-:W-:Y:S05]  /*31a0*/  @P0 BRA `(.L_x_60) ;  /* 0x0000000000080947 */ /* 0x002fea0003800000 */
[----:B------:R-:W1:Y:S02]  /*31b0*/  SYNCS.PHASECHK.TRANS64.TRYWAIT P0, [UR5+0x8], R7 ;  /* 0x00000807ff0075a7 */ /* 0x000e640008001105 */
[----:B-1----:R-:W-:Y:S05]  /*31c0*/  @!P0 BRA `(.L_x_61) ;  /* 0x0000006c00f88947 */ /* 0x002fea0003800000 */
.L_x_60:
[----:B-1----:R-:W-:Y:S01]  /*31d0*/  HFMA2 R0, -RZ, RZ, 0, 5.9604644775390625e-08 ;  /* 0x00000001ff007431 */ /* 0x002fe200000001ff */
[----:B------:R-:W-:Y:S01]  /*31e0*/  UPRMT UR4, UR46, 0x654, UR7 ;  /* 0x000006542e047896 */ /* 0x000fe20008000007 */
[----:B------:R-:W-:Y:S01]  /*31f0*/  IMAD.MOV.U32 R8, RZ, RZ, 0xffff ;  /* 0x0000ffffff087424 */ /* 0x000fe200078e00ff */
[----:B------:R-:W-:Y:S01]  /*3200*/  PRMT R4, R4, 0x654, R5 ;  /* 0x0000065404047816 */ /* 0x000fe20000000005 */
[----:B------:R-:W-:Y:S02]  /*3210*/  IMAD.MOV.U32 R6, RZ, RZ, 0x4 ;  /* 0x00000004ff067424 */ /* 0x000fe400078e00ff */
[----:B------:R-:W-:Y:S01]  /*3220*/  IMAD.SHL.U32 R9, R11, 0x20, RZ ;  /* 0x000000200b097824 */ /* 0x000fe200078e00ff */
[----:B------:R-:W-:Y:S02]  /*3230*/  MOV R5, UR4 ;  /* 0x0000000400057c02 */ /* 0x000fe40008000f00 */
[-C--:B------:R-:W-:Y:S01]  /*3240*/  SHF.L.U32 R8, R8, R11.reuse, RZ ;  /* 0x0000000b08087219 */ /* 0x080fe200000006ff */
[----:B------:R1:W-:Y:S01]  /*3250*/  SYNCS.ARRIVE.TRANS64.RED RZ, [UR4], R6 ;  /* 0x00000006ffff79a7 */ /* 0x0003e20008000404 */
[----:B------:R-:W-:Y:S01]  /*3260*/  SHF.L.U32 R7, R0, R11, RZ ;  /* 0x0000000b00077219 */ /* 0x000fe200000006ff */
[----:B------:R1:W-:Y:S04]  /*3270*/  STS [UR6+0x130], R9 ;  /* 0x00013009ff007988 */ /* 0x0003e80008000806 */
[----:B------:R1:W-:Y:S04]  /*3280*/  STAS [R4.64], R11 ;  /* 0x0000000b04007dbd */ /* 0x0003e8000c0008ff */
[----:B------:R1:W-:Y:S04]  /*3290*/  ATOMS.OR RZ, [UR5+0x14], R8 ;  /* 0x00001408ffff798c */ /* 0x0003e8000b000005 */
[----:B------:R1:W-:Y:S04]  /*32a0*/  ATOMS.OR RZ, [UR5+0x18], R7 ;  /* 0x00001807ffff798c */ /* 0x0003e8000b000005 */
[----:B------:R1:W-:Y:S02]  /*32b0*/  ATOMS.XOR RZ, [UR5+0x10], R0 ;  /* 0x00001000ffff798c */ /* 0x0003e4000b800005 */
.L_x_57:
[----:B------:R-:W-:Y:S05]  /*32c0*/  BSYNC B0 ;  /* 0x0000000000007941 */ /* 0x000fea0003800000 */
.L_x_56:
[----:B------:R-:W-:Y:S05]  /*32d0*/  BRA.U UP1, `(.L_x_62) ;  /* 0x00000001016c7547 */ /* 0x000fea000b800000 */
[----:B------:R-:W-:-:S03]  /*32e0*/  UMOV UR4, 0xffffffff ;  /* 0xffffffff00047882 */ /* 0x000fc60000000000 */
[----:B------:R-:W-:Y:S05]  /*32f0*/  BRA.DIV UR4, `(.L_x_63) ;  /* 0x0000006e04c47947 */ /* 0x000fea000b800000 */
[----:B------:R-:W-:-:S13]  /*3300*/  ELECT P6, URZ, PT ;  /* 0x0000000000ff782f */ /* 0x000fda00038c0000 */
.L_x_157:
[----:B------:R-:W-:Y:S05]  /*3310*/  @!P6 BRA `(.L_x_62) ;  /* 0x00000000005ce947 */ /* 0x000fea0003800000 */
[----:B-1----:R-:W1:Y:S02]  /*3320*/  LDS R5, [UR5+0x10] ;  /* 0x00001005ff057984 */ /* 0x002e640008000800 */
[----:B-1----:R-:W-:-:S04]  /*3330*/  SHF.L.U32 R5, R5, 0x1f, RZ ;  /* 0x0000001f05057819 */ /* 0x002fc800000006ff */
[----:B------:R-:W1:Y:S02]  /*3340*/  SYNCS.PHASECHK.TRANS64.TRYWAIT P0, [UR5+0x8], R5 ;  /* 0x00000805ff0075a7 */ /* 0x000e640008001105 */
[----:B-1----:R-:W-:Y:S05]  /*3350*/  @P0 BRA `(.L_x_64) ;  /* 0x0000000000080947 */ /* 0x002fea0003800000 */
[----:B------:R-:W1:Y:S02]  /*3360*/  SYNCS.PHASECHK.TRANS64.TRYWAIT P0, [UR5+0x8], R5 ;  /* 0x00000805ff0075a7 */ /* 0x000e640008001105 */
[----:B-1----:R-:W-:Y:S05]  /*3370*/  @!P0 BRA `(.L_x_65) ;  /* 0x0000006c00c48947 */ /* 0x002fea0003800000 */
.L_x_64:
[----:B------:R-:W2:Y:S01]  /*3380*/  LDS R7, [UR6+0x130] ;  /* 0x00013006ff077984 */ /* 0x000ea20008000800 */
[----:B-1----:R-:W-:Y:S02]  /*3390*/  HFMA2 R0, -RZ, RZ, 0, 5.9604644775390625e-08 ;  /* 0x00000001ff007431 */ /* 0x002fe400000001ff */
[----:B------:R-:W-:Y:S01]  /*33a0*/  IMAD.MOV.U32 R4, RZ, RZ, 0xffff ;  /* 0x0000ffffff047424 */ /* 0x000fe200078e00ff */
[----:B------:R-:W-:Y:S01]  /*33b0*/  UPRMT UR4, UR46, 0x654, UR7 ;  /* 0x000006542e047896 */ /* 0x000fe20008000007 */
[----:B--2---:R-:W-:-:S03]  /*33c0*/  IMAD.SHL.U32 R5, R7, 0x20, RZ ;  /* 0x0000002007057824 */ /* 0x004fc600078e00ff */
[-C--:B------:R-:W-:Y:S02]  /*33d0*/  SHF.L.U32 R4, R4, R7.reuse, RZ ;  /* 0x0000000704047219 */ /* 0x080fe400000006ff */
[----:B------:R-:W-:Y:S01]  /*33e0*/  SHF.L.U32 R7, R0, R7, RZ ;  /* 0x0000000700077219 */ /* 0x000fe200000006ff */
[----:B------:R2:W-:Y:S04]  /*33f0*/  STS [UR6+0x130], R5 ;  /* 0x00013005ff007988 */ /* 0x0005e80008000806 */
[----:B------:R2:W-:Y:S04]  /*3400*/  ATOMS.OR RZ, [UR5+0x14], R4 ;  /* 0x00001404ffff798c */ /* 0x0005e8000b000005 */
[----:B------:R2:W-:Y:S01]  /*3410*/  ATOMS.OR RZ, [UR5+0x18], R7 ;  /* 0x00001807ffff798c */ /* 0x0005e2000b000005 */
[----:B------:R-:W-:Y:S03]  /*3420*/  SYNCS.ARRIVE.TRANS64.RED.A1T0 RZ, [UR4], RZ ;  /* 0x000000ffffff79a7 */ /* 0x000fe60008100404 */
[----:B------:R2:W-:Y:S01]  /*3430*/  ATOMS.XOR RZ, [UR5+0x10], R0 ;  /* 0x00001000ffff798c */ /* 0x0005e2000b800005 */
[----:B------:R-:W-:Y:S05]  /*3440*/  BRA `(.L_x_62) ;  /* 0x0000000000107947 */ /* 0x000fea0003800000 */
.L_x_55:
[----:B------:R-:W-:Y:S02]  /*3450*/  MOV R0, 0xffffffff ;  /* 0xffffffff00007802 */ /* 0x000fe40000000f00 */
[----:B------:R-:W-:-:S03]  /*3460*/  MOV R4, 0x3490 ;  /* 0x0000349000047802 */ /* 0x000fc60000000f00 */
[----:B------:R1:W-:Y:S04]  /*3470*/  STS [UR6+0x130], R0 ;  /* 0x00013000ff007988 */ /* 0x0003e80008000806 */
[----:B-1---5:R-:W-:Y:S05]  /*3480*/  CALL.REL.NOINC `($__internal_1_$__cuda_sm10x_tcgen05_guardrail_trap_phase_invalid_during_alloc) ;  /* 0x0000007400947944 */ /* 0x022fea0003c00000 */
.L_x_62:
[----:B------:R-:W-:Y:S05]  /*3490*/  WARPSYNC.ALL ;  /* 0x0000000000007948 */ /* 0x000fea0003800000 */
[----:B------:R-:W3:Y:S01]  /*34a0*/  S2UR UR4, SR_CgaCtaId ;  /* 0x00000000000479c3 */ /* 0x000ee20000008800 */
[----:B------:R-:W-:Y:S01]  /*34b0*/  UMOV UR26, 0x400 ;  /* 0x00000400001a7882 */ /* 0x000fe20000000000 */
[----:B------:R-:W-:-:S06]  /*34c0*/  NOP ;  /* 0x0000000000007918 */ /* 0x000fcc0000000000 */
[----:B------:R-:W-:Y:S06]  /*34d0*/  BAR.ARV 0x6, 0xa0 ;  /* 0x0182800000007b1d */ /* 0x000fec0000002000 */
[----:B------:R-:W4:Y:S01]  /*34e0*/  LDCU UR6, c[0x0][0x38c] ;  /* 0x00007180ff0677ac */ /* 0x000f220008000800 */
[----:B------:R-:W-:Y:S01]  /*34f0*/  LOP3.LUT R3, R3, 0xffff, RZ, 0xc0, !PT ;  /* 0x0000ffff03037812 */ /* 0x000fe200078ec0ff */
[----:B-1----:R-:W-:Y:S01]  /*3500*/  IMAD.MOV.U32 R9, RZ, RZ, 0x1 ;  /* 0x00000001ff097424 */ /* 0x002fe200078e00ff */
[----:B------:R-:W-:Y:S01]  /*3510*/  LOP3.LUT R2, R2, 0xffff, RZ, 0xc0, !PT ;  /* 0x0000ffff02027812 */ /* 0x000fe200078ec0ff */
[----:B------:R-:W-:Y:S01]  /*3520*/  IMAD.MOV.U32 R8, RZ, RZ, RZ ;  /* 0x000000ffff087224 */ /* 0x000fe200078e00ff */
[----:B------:R-:W-:Y:S01]  /*3530*/  R2UR UR28, R3 ;  /* 0x00000000031c72ca */ /* 0x000fe200000e0000 */
[----:B------:R-:W-:Y:S01]  /*3540*/  UMOV UR32, URZ ;  /* 0x000000ff00207c82 */ /* 0x000fe20008000000 */
[----:B------:R-:W-:-:S02]  /*3550*/  R2UR UR42, R2 ;  /* 0x00000000022a72ca */ /* 0x000fc400000e0000 */
[----:B------:R-:W-:Y:S01]  /*3560*/  CS2R R2, SRZ ;  /* 0x0000000000027805 */ /* 0x000fe2000001ff00 */
[----:B------:R-:W-:Y:S01]  /*3570*/  UMOV UR23, URZ ;  /* 0x000000ff00177c82 */ /* 0x000fe20008000000 */
[----:B---3--:R-:W-:Y:S01]  /*3580*/  ULEA UR26, UR4, UR26, 0x18 ;  /* 0x0000001a041a7291 */ /* 0x008fe2000f8ec0ff */
[----:B------:R-:W-:Y:S01]  /*3590*/  UMOV UR22, URZ ;  /* 0x000000ff00167c82 */ /* 0x000fe20008000000 */
[----:B------:R-:W-:Y:S02]  /*35a0*/  UISETP.NE.AND UP3, UPT, UR47, URZ, UPT ;  /* 0x000000ff2f00728c */ /* 0x000fe4000bf65270 */
[----:B------:R-:W-:Y:S02]  /*35b0*/  UIADD3 UR5, UPT, UPT, UR26, 0x6300, URZ ;  /* 0x000063001a057890 */ /* 0x000fe4000fffe0ff */
[----:B------:R-:W-:-:S03]  /*35c0*/  UIADD3 UR4, UPT, UPT, UR26, 0xc300, URZ ;  /* 0x0000c3001a047890 */ /* 0x000fc6000fffe0ff */
[----:B--2---:R-:W1:Y:S01]  /*35d0*/  LDS R0, [UR26+0x130] ;  /* 0x0001301aff007984 */ /* 0x004e620008000800 */
[----:B----4-:R-:W-:Y:S02]  /*35e0*/  UIADD3 UR6, UPT, UPT, UR6, 0x7f, URZ ;  /* 0x0000007f06067890 */ /* 0x010fe4000fffe0ff */
[----:B------:R-:W-:Y:S02]  /*35f0*/  USHF.R.U32.HI UR5, URZ, 0x4, UR5 ;  /* 0x00000004ff057899 */ /* 0x000fe40008011605 */
[----:B------:R-:W-:Y:S02]  /*3600*/  USHF.R.S32.HI UR33, URZ, 0x1f, UR6 ;  /* 0x0000001fff217899 */ /* 0x000fe40008011406 */
[----:B------:R-:W-:Y:S02]  /*3610*/  USHF.R.U32.HI UR4, URZ, 0x4, UR4 ;  /* 0x00000004ff047899 */ /* 0x000fe40008011604 */
[----:B------:R-:W-:Y:S02]  /*3620*/  ULEA.HI UR33, UR33, UR6, URZ, 0x7 ;  /* 0x0000000621217291 */ /* 0x000fe4000f8f38ff */
[----:B------:R-:W-:-:S02]  /*3630*/  ULOP3.LUT UR5, UR5, 0x3fff, URZ, 0xc0, !UPT ;  /* 0x00003fff05057892 */ /* 0x000fc4000f8ec0ff */
[----:B------:R-:W-:Y:S02]  /*3640*/  USHF.R.S32.HI UR33, URZ, 0x7, UR33 ;  /* 0x00000007ff217899 */ /* 0x000fe40008011421 */
[----:B------:R-:W-:Y:S02]  /*3650*/  ULOP3.LUT UR30, UR4, 0x3fff, URZ, 0xc0, !UPT ;  /* 0x00003fff041e7892 */ /* 0x000fe4000f8ec0ff */
[----:B------:R-:W-:Y:S01]  /*3660*/  UISETP.LT.AND UP0, UPT, UR33, 0x1, UPT ;  /* 0x000000012100788c */ /* 0x000fe2000bf01270 */
[----:B------:R-:W-:Y:S01]  /*3670*/  UMOV UR40, 0x0 ;  /* 0x0000000000287882 */ /* 0x000fe20000000000 */
[----:B------:R-:W-:Y:S01]  /*3680*/  UMOV UR41, 0x8400010 ;  /* 0x0840001000297882 */ /* 0x000fe20000000000 */
[----:B------:R-:W-:Y:S02]  /*3690*/  ULOP3.LUT UR29, UR5, 0x10000, URZ, 0xfc, !UPT ;  /* 0x00010000051d7892 */ /* 0x000fe4000f8efcff */
[----:B------:R-:W-:Y:S02]  /*36a0*/  ULOP3.LUT UR30, UR30, 0x10000, URZ, 0xfc, !UPT ;  /* 0x000100001e1e7892 */ /* 0x000fe4000f8efcff */
[----:B------:R-:W-:Y:S01]  /*36b0*/  USEL UR43, UR33, 0x1, !UP0 ;  /* 0x00000001212b7887 */ /* 0x000fe2000c000000 */
[----:B------:R-:W-:Y:S01]  /*36c0*/  UMOV UR38, 0x0 ;  /* 0x0000000000267882 */ /* 0x000fe20000000000 */
[----:B------:R-:W-:Y:S01]  /*36d0*/  UMOV UR39, 0x8400010 ;  /* 0x0840001000277882 */ /* 0x000fe20000000000 */
[----:B------:R-:W-:Y:S01]  /*36e0*/  UMOV UR36, 0x0 ;  /* 0x0000000000247882 */ /* 0x000fe20000000000 */
[----:B------:R-:W-:Y:S01]  /*36f0*/  UMOV UR37, 0x8400010 ;  /* 0x0840001000257882 */ /* 0x000fe20000000000 */
[----:B------:R-:W-:Y:S01]  /*3700*/  UMOV UR34, 0x0 ;  /* 0x0000000000227882 */ /* 0x000fe20000000000 */
[----:B------:R-:W-:Y:S01]  /*3710*/  UMOV UR35, 0x8400010 ;  /* 0x0840001000237882 */ /* 0x000fe20000000000 */
[----:B-1----:R-:W-:-:S15]  /*3720*/  R2UR UR44, R0 ;  /* 0x00000000002c72ca */ /* 0x002fde00000e0000 */
.L_x_73:
[C---:B------:R-:W-:Y:S02]  /*3730*/  LEA R0, R8.reuse, UR26, 0x3 ;  /* 0x0000001a08007c11 */ /* 0x040fe4000f8e18ff */
[----:B------:R-:W-:Y:S02]  /*3740*/  SHF.L.U32 R5, R3, 0x1f, RZ ;  /* 0x0000001f03057819 */ /* 0x000fe400000006ff */
[----:B------:R-:W-:Y:S02]  /*3750*/  LEA R4, R8, UR26, 0x4 ;  /* 0x0000001a08047c11 */ /* 0x000fe4000f8e20ff */
[----:B------:R-:W1:Y:S02]  /*3760*/  SYNCS.PHASECHK.TRANS64.TRYWAIT P0, [R0+URZ+0x80], R5 ;  /* 0x00008005000075a7 */ /* 0x000e6400080011ff */
[----:B-1-3--:R-:W-:Y:S05]  /*3770*/  @!P0 BRA `(.L_x_66) ;  /* 0x0000006800dc8947 */ /* 0x00afea0003800000 */
.L_x_158:
[----:B-1----:R-:W1:Y:S01]  /*3780*/  LDS.128 R4, [R4+0x110] ;  /* 0x0001100004047984 */ /* 0x002e620000000c00 */
[----:B------:R-:W-:Y:S02]  /*3790*/  VIADD R0, R0, 0x90 ;  /* 0x0000009000007836 */ /* 0x000fe40000000000 */
[----:B------:R-:W-:Y:S01]  /*37a0*/  VIADD R8, R8, 0x1 ;  /* 0x0000000108087836 */ /* 0x000fe20000000000 */
[----:B------:R-:W-:Y:S01]  /*37b0*/  @!PT LDS RZ, [RZ] ;  /* 0x00000000fffff984 */ /* 0x000fe20000000800 */
[----:B------:R-:W-:Y:S01]  /*37c0*/  @!PT LDS RZ, [RZ] ;  /* 0x00000000fffff984 */ /* 0x000fe20000000800 */
[----:B------:R-:W-:Y:S01]  /*37d0*/  @!PT LDS RZ, [RZ] ;  /* 0x00000000fffff984 */ /* 0x000fe20000000800 */
[----:B------:R-:W-:Y:S01]  /*37e0*/  @!PT LDS RZ, [RZ] ;  /* 0x00000000fffff984 */ /* 0x000fe20000000800 */
[----:B------:R2:W-:Y:S06]  /*37f0*/  MEMBAR.ALL.CTA ;  /* 0x0000000000007992 */ /* 0x0005ec0000008000 */
[----:B--2---:R-:W2:Y:S01]  /*3800*/  FENCE.VIEW.ASYNC.S ;  /* 0x00000000000073c6 */ /* 0x004ea20000000000 */
[----:B------:R-:W-:-:S04]  /*3810*/  PRMT R0, RZ, 0x654, R0 ;  /* 0x00000654ff007816 */ /* 0x000fc80000000000 */
[----:B--2---:R2:W-:Y:S01]  /*3820*/  SYNCS.ARRIVE.TRANS64.RED.A1T0 RZ, [R0+URZ], RZ ;  /* 0x000000ff00ff79a7 */ /* 0x0045e200081004ff */
[----:B-1----:R-:W-:Y:S01]  /*3830*/  LOP3.LUT P1, RZ, R6, 0x1, RZ, 0xc0, !PT ;  /* 0x0000000106ff7812 */ /* 0x002fe2000782c0ff */
[----:B--2---:R-:W-:-:S12]  /*3840*/  BRA.U UP3, `(.L_x_67) ;  /* 0x0000000503087547 */ /* 0x004fd8000b800000 */
[----:B------:R-:W1:Y:S01]  /*3850*/  LDCU UR4, c[0x0][0x38c] ;  /* 0x00007180ff0477ac */ /* 0x000e620008000800 */
[----:B------:R-:W-:Y:S02]  /*3860*/  PLOP3.LUT P2, PT, PT, PT, PT, 0x80, 0x8 ;  /* 0x000000000008781c */ /* 0x000fe40003f4f070 */
[----:B------:R-:W-:Y:S01]  /*3870*/  SHF.L.U32 R5, R9, 0x1f, RZ ;  /* 0x0000001f09057819 */ /* 0x000fe200000006ff */
[----:B------:R-:W-:Y:S02]  /*3880*/  ULEA UR31, UR32, UR26, 0x3 ;  /* 0x0000001a201f7291 */ /* 0x000fe4000f8e18ff */
[----:B------:R-:W-:Y:S02]  /*3890*/  ULEA UR11, UR32, UR44, 0x7 ;  /* 0x0000002c200b7291 */ /* 0x000fe4000f8e38ff */
[----:B-1----:R-:W-:-:S06]  /*38a0*/  UISETP.GE.AND UP0, UPT, UR4, 0x1, UPT ;  /* 0x000000010400788c */ /* 0x002fcc000bf06270 */
[----:B------:R-:W-:-:S05]  /*38b0*/  PLOP3.LUT P0, PT, PT, PT, UP0, 0x80, 0x8 ;  /* 0x000000000008781c */ /* 0x000fca0003f0f008 */
[----:B------:R-:W-:-:S08]  /*38c0*/  @UP0 ULEA UR4, UR23, UR26, 0x3 ;  /* 0x0000001a17040291 */ /* 0x000fd0000f8e18ff */
[----:B------:R-:W-:-:S04]  /*38d0*/  @P0 SHF.L.U32 R0, R2, 0x1f, RZ ;  /* 0x0000001f02000819 */ /* 0x000fc800000006ff */
[----:B------:R1:W2:Y:S01]  /*38e0*/  @P0 SYNCS.PHASECHK.TRANS64.TRYWAIT P2, [UR4], R0 ;  /* 0x00000000ff0005a7 */ /* 0x0002a20008041104 */
[----:B------:R-:W3:Y:S02]  /*38f0*/  SYNCS.PHASECHK.TRANS64.TRYWAIT P0, [UR31+0xc0], R5 ;  /* 0x0000c005ff0075a7 */ /* 0x000ee4000800111f */
[----:B-123--:R-:W-:Y:S05]  /*3900*/  @!P0 BRA `(.L_x_68) ;  /* 0x00000068008c8947 */ /* 0x00efea0003800000 */
.L_x_160:
[----:B------:R-:W-:Y:S01]  /*3910*/  UMOV UR27, UR22 ;  /* 0x00000016001b7c82 */ /* 0x000fe20008000000 */
[----:B------:R-:W-:Y:S05]  /*3920*/  BRA.U !UP0, `(.L_x_69) ;  /* 0x0000000108c07547 */ /* 0x000fea000b800000 */
[----:B------:R-:W-:Y:S02]  /*3930*/  UIADD3 UR27, UPT, UPT, UR43, UR22, URZ ;  /* 0x000000162b1b7290 */ /* 0x000fe4000fffe0ff */
[----:B------:R-:W-:Y:S01]  /*3940*/  UPLOP3.LUT UP2, UPT, UPT, UPT, UPT, 0x40, 0x4 ;  /* 0x000000000004789c */ /* 0x000fe20003f4e870 */
[----:B------:R-:W-:Y:S01]  /*3950*/  UMOV UR24, UR33 ;  /* 0x0000002100187c82 */ /* 0x000fe20008000000 */
[----:B------:R-:W-:-:S09]  /*3960*/  UMOV UR10, UR23 ;  /* 0x00000017000a7c82 */ /* 0x000fd20008000000 */
.L_x_72:
[----:B--2---:R-:W-:Y:S01]  /*3970*/  ULEA UR5, UR10, UR26, 0x3 ;  /* 0x0000001a0a057291 */ /* 0x004fe2000f8e18ff */
[----:B---3--:R-:W-:Y:S11]  /*3980*/  @P2 BRA `(.L_x_70) ;  /* 0x00000000000c2947 */ /* 0x008ff60003800000 */
[----:B-1----:R-:W-:Y:S04]  /*3990*/  SHF.L.U32 R5, R2, 0x1f, RZ ;  /* 0x0000001f02057819 */ /* 0x002fe800000006ff */
[----:B------:R-:W1:Y:S02]  /*39a0*/  SYNCS.PHASECHK.TRANS64.TRYWAIT P0, [UR5], R5 ;  /* 0x00000005ff0075a7 */ /* 0x000e640008001105 */
[----:B-1----:R-:W-:Y:S05]  /*39b0*/  @!P0 BRA `(.L_x_71) ;  /* 0x0000006800788947 */ /* 0x002fea0003800000 */
.L_x_70:
[----:B------:R-:W-:Y:S01]  /*39c0*/  UISETP.NE.AND UP0, UPT, UR24, 0x1, UPT ;  /* 0x000000011800788c */ /* 0x000fe2000bf05270 */
[----:B------:R-:W-:Y:S01]  /*39d0*/  PLOP3.LUT P2, PT, PT, PT, PT, 0x80, 0x8 ;  /* 0x000000000008781c */ /* 0x000fe20003f4f070 */
[----:B------:R-:W-:Y:S02]  /*39e0*/  UIADD3 UR4, UPT, UPT, UR10, 0x1, URZ ;  /* 0x000000010a047890 */ /* 0x000fe4000fffe0ff */
[----:B------:R-:W-:Y:S02]  /*39f0*/  UIADD3 UR25, UPT, UPT, UR5, 0x18, URZ ;  /* 0x0000001805197890 */ /* 0x000fe4000fffe0ff */
[----:B------:R-:W-:Y:S01]  /*3a00*/  UISETP.NE.AND UP1, UPT, UR4, 0x3, UPT ;  /* 0x000000030400788c */ /* 0x000fe2000bf25270 */
[----:B------:R-:W-:Y:S01]  /*3a10*/  PLOP3.LUT P0, PT, PT, PT, UP0, 0x80, 0x8 ;  /* 0x000000000008781c */ /* 0x000fe20003f0f008 */
[----:B------:R-:W-:Y:S02]  /*3a20*/  UIADD3 UR22, UPT, UPT, UR22, 0x1, URZ ;  /* 0x0000000116167890 */ /* 0x000fe4000fffe0ff */
[----:B------:R-:W-:Y:S02]  /*3a30*/  USEL UR6, URZ, 0x1, UP1 ;  /* 0x00000001ff067887 */ /* 0x000fe40008800000 */
[----:B------:R-:W-:Y:S02]  /*3a40*/  USEL UR23, UR4, URZ, UP1 ;  /* 0x000000ff04177287 */ /* 0x000fe40008800000 */
[----:B------:R-:W-:Y:S02]  /*3a50*/  UIADD3 UR24, UPT, UPT, UR24, -0x1, URZ ;  /* 0xffffffff18187890 */ /* 0x000fe4000fffe0ff */
[----:B------:R-:W-:Y:S01]  /*3a60*/  @UP0 ULEA UR4, UR23, UR26, 0x3 ;  /* 0x0000001a17040291 */ /* 0x000fe2000f8e18ff */
[----:B------:R-:W-:Y:S01]  /*3a70*/  LOP3.LUT R2, R2, UR6, RZ, 0x3c, !PT ;  /* 0x0000000602027c12 */ /* 0x000fe2000f8e3cff */
[----:B------:R-:W-:Y:S02]  /*3a80*/  ULEA UR6, UR10, UR30, 0xa ;  /* 0x0000001e0a067291 */ /* 0x000fe4000f8e50ff */
[----:B------:R-:W-:Y:S01]  /*3a90*/  UISETP.NE.AND UP0, UPT, UR22, UR27, UPT ;  /* 0x0000001b1600728c */ /* 0x000fe2000bf05270 */
[----:B-1----:R-:W-:Y:S01]  /*3aa0*/  @P0 SHF.L.U32 R0, R2, 0x1f, RZ ;  /* 0x0000001f02000819 */ /* 0x002fe200000006ff */
[----:B------:R-:W-:Y:S02]  /*3ab0*/  UIADD3 UR20, UPT, UPT, UR6, 0x2, URZ ;  /* 0x0000000206147890 */ /* 0x000fe4000fffe0ff */
[----:B------:R-:W-:Y:S01]  /*3ac0*/  UIADD3 UR16, UPT, UPT, UR6, 0x4, URZ ;  /* 0x0000000406107890 */ /* 0x000fe2000fffe0ff */
[----:B------:R2:W3:Y:S01]  /*3ad0*/  @P0 SYNCS.PHASECHK.TRANS64.TRYWAIT P2, [UR4], R0 ;  /* 0x00000000ff0005a7 */ /* 0x0004e20008041104 */
[----:B------:R-:W-:Y:S02]  /*3ae0*/  ULEA UR4, UR10, UR29, 0x9 ;  /* 0x0000001d0a047291 */ /* 0x000fe4000f8e48ff */
[----:B------:R-:W-:Y:S02]  /*3af0*/  UIADD3 UR12, UPT, UPT, UR6, 0x6, URZ ;  /* 0x00000006060c7890 */ /* 0x000fe4000fffe0ff */
[----:B------:R-:W-:Y:S02]  /*3b00*/  UIADD3 UR18, UPT, UPT, UR4, 0x2, URZ ;  /* 0x0000000204127890 */ /* 0x000fe4000fffe0ff */
[----:B------:R-:W-:Y:S02]  /*3b10*/  UIADD3 UR14, UPT, UPT, UR4, 0x4, URZ ;  /* 0x00000004040e7890 */ /* 0x000fe4000fffe0ff */
[----:B------:R-:W-:Y:S01]  /*3b20*/  UIADD3 UR8, UPT, UPT, UR4, 0x6, URZ ;  /* 0x0000000604087890 */ /* 0x000fe2000fffe0ff */
[----:B------:R-:W-:Y:S01]  /*3b30*/  UMOV UR7, 0x40004040 ;  /* 0x4000404000077882 */ /* 0x000fe20000000000 */
[----:B------:R-:W-:Y:S01]  /*3b40*/  UMOV UR5, 0x40004040 ;  /* 0x4000404000057882 */ /* 0x000fe20000000000 */
[----:B------:R-:W-:Y:S01]  /*3b50*/  UMOV UR21, 0x40004040 ;  /* 0x4000404000157882 */ /* 0x000fe20000000000 */
[----:B------:R2:W-:Y:S01]  /*3b60*/  UTCQMMA.2CTA gdesc[UR4], gdesc[UR6], tmem[UR11], tmem[UR40], idesc[UR41], UP2 ;  /* 0x00ff2806040075ea */ /* 0x0005e2000920030b */
[----:B------:R-:W-:Y:S01]  /*3b70*/  UPLOP3.LUT UP2, UPT, UPT, UPT, UPT, 0x80, 0x8 ;  /* 0x000000000008789c */ /* 0x000fe20003f4f070 */
[----:B------:R-:W-:Y:S01]  /*3b80*/  UMOV UR19, 0x40004040 ;  /* 0x4000404000137882 */ /* 0x000fe20000000000 */
[----:B------:R-:W-:Y:S01]  /*3b90*/  UMOV UR17, 0x40004040 ;  /* 0x4000404000117882 */ /* 0x000fe20000000000 */
[----:B------:R2:W-:Y:S01]  /*3ba0*/  UTCQMMA.2CTA gdesc[UR18], gdesc[UR20], tmem[UR11], tmem[UR38], idesc[UR39], UPT ;  /* 0x00ff2614120075ea */ /* 0x0005e2000ba0030b */
[----:B------:R-:W-:Y:S01]  /*3bb0*/  UMOV UR15, 0x40004040 ;  /* 0x40004040000f7882 */ /* 0x000fe20000000000 */
[----:B------:R-:W-:Y:S01]  /*3bc0*/  UMOV UR13, 0x40004040 ;  /* 0x40004040000d7882 */ /* 0x000fe20000000000 */
[----:B------:R-:W-:Y:S01]  /*3bd0*/  UMOV UR9, 0x40004040 ;  /* 0x4000404000097882 */ /* 0x000fe20000000000 */
[----:B------:R2:W-:Y:S01]  /*3be0*/  UTCQMMA.2CTA gdesc[UR14], gdesc[UR16], tmem[UR11], tmem[UR36], idesc[UR37], UPT ;  /* 0x00ff24100e0075ea */ /* 0x0005e2000ba0030b */
[----:B------:R2:W-:Y:S01]  /*3bf0*/  UTCQMMA.2CTA gdesc[UR8], gdesc[UR12], tmem[UR11], tmem[UR34], idesc[UR35], UPT ;  /* 0x00ff220c080075ea */ /* 0x0005e2000ba0030b */
[----:B------:R2:W-:Y:S01]  /*3c00*/  UTCBAR.2CTA.MULTICAST [UR25], URZ, UR28 ;  /* 0x000000ff190073e9 */ /* 0x0005e2000820081c */
[----:B------:R-:W-:Y:S01]  /*3c10*/  UMOV UR10, UR23 ;  /* 0x00000017000a7c82 */ /* 0x000fe20008000000 */
[----:B------:R-:W-:Y:S05]  /*3c20*/  BRA.U UP0, `(.L_x_72) ;  /* 0xfffffffd00507547 */ /* 0x000fea000b83ffff */
.L_x_69:
[----:B--2---:R-:W-:Y:S01]  /*3c30*/  UIADD3 UR4, UPT, UPT, UR31, 0xa0, URZ ;  /* 0x000000a01f047890 */ /* 0x004fe2000fffe0ff */
[----:B------:R-:W-:-:S08]  /*3c40*/  UMOV UR22, UR27 ;  /* 0x0000001b00167c82 */ /* 0x000fd00008000000 */
[----:B------:R2:W-:Y:S01]  /*3c50*/  UTCBAR.2CTA.MULTICAST [UR4], URZ, UR42 ;  /* 0x000000ff040073e9 */ /* 0x0005e2000820082a */
[----:B------:R-:W-:Y:S02]  /*3c60*/  NOP ;  /* 0x0000000000007918 */ /* 0x000fe40000000000 */
.L_x_67:
[----:B--2---:R-:W-:Y:S01]  /*3c70*/  UIADD3 UR4, UPT, UPT, UR32, 0x1, URZ ;  /* 0x0000000120047890 */ /* 0x004fe2000fffe0ff */
[----:B------:R-:W-:-:S03]  /*3c80*/  ISETP.NE.AND P0, PT, R8, 0x2, PT ;  /* 0x000000020800780c */ /* 0x000fc60003f05270 */
[----:B------:R-:W-:Y:S01]  /*3c90*/  UISETP.NE.AND UP0, UPT, UR4, 0x4, UPT ;  /* 0x000000040400788c */ /* 0x000fe2000bf05270 */
[----:B-1----:R-:W-:Y:S02]  /*3ca0*/  SEL R0, RZ, 0x1, P0 ;  /* 0x00000001ff007807 */ /* 0x002fe40000000000 */
[----:B------:R-:W-:Y:S01]  /*3cb0*/  SEL R8, R8, RZ, P0 ;  /* 0x000000ff08087207 */ /* 0x000fe20000000000 */
[----:B------:R-:W-:Y:S01]  /*3cc0*/  USEL UR5, URZ, 0x1, UP0 ;  /* 0x00000001ff057887 */ /* 0x000fe20008000000 */
[----:B------:R-:W-:Y:S01]  /*3cd0*/  LOP3.LUT R3, R3, R0, RZ, 0x3c, !PT ;  /* 0x0000000003037212 */ /* 0x000fe200078e3cff */
[----:B------:R-:W-:-:S04]  /*3ce0*/  USEL UR32, UR4, URZ, UP0 ;  /* 0x000000ff04207287 */ /* 0x000fc80008000000 */
[----:B------:R-:W-:Y:S01]  /*3cf0*/  LOP3.LUT R9, R9, UR5, RZ, 0x3c, !PT ;  /* 0x0000000509097c12 */ /* 0x000fe2000f8e3cff */
[----:B------:R-:W-:Y:S07]  /*3d00*/  @P1 BRA `(.L_x_73) ;  /* 0xfffffff800881947 */ /* 0x000fee000383ffff */
[----:B------:R-:W1:Y:S01]  /*3d10*/  S2UR UR8, SR_CgaCtaId ;  /* 0x00000000000879c3 */ /* 0x000e620000008800 */
[----:B------:R-:W-:Y:S01]  /*3d20*/  ELECT P0, URZ, PT ;  /* 0x0000000000ff782f */ /* 0x000fe20003800000 */
[----:B------:R-:W-:Y:S01]  /*3d30*/  HFMA2 R0, -RZ, RZ, 0, 5.9604644775390625e-08 ;  /* 0x00000001ff007431 */ /* 0x000fe200000001ff */
[----:B------:R-:W-:-:S05]  /*3d40*/  UMOV UR4, 0x40 ;  /* 0x0000004000047882 */ /* 0x000fca0000000000 */
[----:B------:R-:W-:Y:S01]  /*3d50*/  UVIRTCOUNT.DEALLOC.SMPOOL 0x80 ;  /* 0x000000800000784c */ /* 0x000fe20000000000 */
[----:B------:R-:W-:Y:S02]  /*3d60*/  UISETP.NE.AND UP1, UPT, UR47, URZ, UPT ;  /* 0x000000ff2f00728c */ /* 0x000fe4000bf25270 */
[----:B-1----:R-:W-:-:S09]  /*3d70*/  ULEA UR8, UR8, UR4, 0x18 ;  /* 0x0000000408087291 */ /* 0x002fd2000f8ec0ff */
[----:B------:R1:W-:Y:S01]  /*3d80*/  @P0 STS.U8 [UR8+0x1c], R0 ;  /* 0x00001c00ff000988 */ /* 0x0003e20008000008 */
[----:B------:R-:W-:Y:S05]  /*3d90*/  BRA.U UP1, `(.L_x_74) ;  /* 0x0000000101a07547 */ /* 0x000fea000b800000 */
[----:B------:R-:W-:Y:S01]  /*3da0*/  UIADD3 UR7, UPT, UPT, UR26, 0xc0, URZ ;  /* 0x000000c01a077890 */ /* 0x000fe2000fffe0ff */
[----:B------:R-:W-:-:S03]  /*3db0*/  SHF.L.U32 R3, R9, 0x1f, RZ ;  /* 0x0000001f09037819 */ /* 0x000fc600000006ff */
[----:B------:R-:W-:-:S09]  /*3dc0*/  ULEA UR4, UR32, UR7, 0x3 ;  /* 0x0000000720047291 */ /* 0x000fd2000f8e18ff */
[----:B------:R-:W2:Y:S02]  /*3dd0*/  SYNCS.PHASECHK.TRANS64.TRYWAIT P0, [UR4], R3 ;  /* 0x00000003ff0075a7 */ /* 0x000ea40008001104 */
[----:B--2---:R-:W-:Y:S05]  /*3de0*/  @!P0 BRA `(.L_x_75) ;  /* 0x0000006400848947 */ /* 0x004fea0003800000 */
.L_x_163:
        /* <DEDUP_REMOVED lines=9> */
.L_x_165:
        /* <DEDUP_REMOVED lines=9> */
.L_x_167:
[----:B------:R-:W-:-:S04]  /*3f10*/  UIADD3 UR4, UPT, UPT, UR4, 0x1, URZ ;  /* 0x0000000104047890 */ /* 0x000fc8000fffe0ff */
[----:B------:R-:W-:-:S04]  /*3f20*/  UISETP.NE.AND UP0, UPT, UR4, 0x4, UPT ;  /* 0x000000040400788c */ /* 0x000fc8000bf05270 */
[----:B------:R-:W-:Y:S02]  /*3f30*/  USEL UR5, URZ, 0x1, UP0 ;  /* 0x00000001ff057887 */ /* 0x000fe40008000000 */
[----:B------:R-:W-:-:S04]  /*3f40*/  USEL UR4, UR4, URZ, UP0 ;  /* 0x000000ff04047287 */ /* 0x000fc80008000000 */
[----:B------:R-:W-:Y:S01]  /*3f50*/  ULEA UR4, UR4, UR7, 0x3 ;  /* 0x0000000704047291 */ /* 0x000fe2000f8e18ff */
[----:B-1----:R-:W-:-:S04]  /*3f60*/  LOP3.LUT R3, R2, UR5, RZ, 0x3c, !PT ;  /* 0x0000000502037c12 */ /* 0x002fc8000f8e3cff */
[----:B------:R-:W-:Y:S01]  /*3f70*/  SHF.L.U32 R3, R3, 0x1f, RZ ;  /* 0x0000001f03037819 */ /* 0x000fe200000006ff */
[----:B------:R-:W-:-:S04]  /*3f80*/  IMAD.U32 R0, RZ, RZ, UR4 ;  /* 0x00000004ff007e24 */ /* 0x000fc8000f8e00ff */
[----:B------:R1:W2:Y:S03]  /*3f90*/  SYNCS.PHASECHK.TRANS64.TRYWAIT P0, [R0+URZ], R3 ;  /* 0x00000003000075a7 */ /* 0x0002a600080011ff */
[----:B--2---:R-:W-:Y:S05]  /*3fa0*/  @!P0 NANOSLEEP.SYNCS 0x989680 ;  /* 0x009896800000895d */ /* 0x004fea0003900000 */
[----:B------:R-:W2:Y:S02]  /*3fb0*/  @!P0 SYNCS.PHASECHK.TRANS64 P0, [R0+URZ], R3 ;  /* 0x00000003000085a7 */ /* 0x000ea400080010ff */
[----:B--2---:R-:W-:Y:S05]  /*3fc0*/  @P0 BRA `(.L_x_78) ;  /* 0x0000000000200947 */ /* 0x004fea0003800000 */
.L_x_79:
[----:B--2---:R2:W4:Y:S02]  /*3fd0*/  SYNCS.PHASECHK.TRANS64.TRYWAIT P0, [R0+URZ], R3 ;  /* 0x00000003000075a7 */ /* 0x00452400080011ff */
[----:B----4-:R-:W-:Y:S05]  /*3fe0*/  @!P0 NANOSLEEP.SYNCS 0x989680 ;  /* 0x009896800000895d */ /* 0x010fea0003900000 */
[----:B------:R-:W4:Y:S02]  /*3ff0*/  @!P0 SYNCS.PHASECHK.TRANS64 P0, [R0+URZ], R3 ;  /* 0x00000003000085a7 */ /* 0x000f2400080010ff */
[----:B----4-:R-:W-:Y:S05]  /*4000*/  @!P0 BRA `(.L_x_79) ;  /* 0xfffffffc00f08947 */ /* 0x010fea000383ffff */
[----:B------:R-:W-:Y:S05]  /*4010*/  BRA `(.L_x_78) ;  /* 0x00000000000c7947 */ /* 0x000fea0003800000 */
.L_x_74:
[----:B------:R-:W-:-:S04]  /*4020*/  UIADD3 UR4, UPT, UPT, UR26, 0x100, URZ ;  /* 0x000001001a047890 */ /* 0x000fc8000fffe0ff */
[----:B------:R-:W-:-:S09]  /*4030*/  UPRMT UR4, UR46, 0x654, UR4 ;  /* 0x000006542e047896 */ /* 0x000fd20008000004 */
[----:B------:R-:W-:Y:S03]  /*4040*/  SYNCS.ARRIVE.TRANS64.RED.A1T0 RZ, [UR4], RZ ;  /* 0x000000ffffff79a7 */ /* 0x000fe60008100404 */
.L_x_78:
[----:B-12---:R-:W-:Y:S01]  /*4050*/  SHF.L.U32 R3, RZ, 0x1f, RZ ;  /* 0x0000001fff037819 */ /* 0x006fe200000006ff */
[----:B------:R-:W-:Y:S01]  /*4060*/  UIADD3 UR4, UPT, UPT, UR26, 0x100, URZ ;  /* 0x000001001a047890 */ /* 0x000fe2000fffe0ff */
[----:B------:R-:W-:Y:S02]  /*4070*/  PLOP3.LUT P0, PT, PT, PT, UP1, 0x80, 0x8 ;  /* 0x000000000008781c */ /* 0x000fe40003f0f018 */
[----:B------:R-:W1:Y:S02]  /*4080*/  SYNCS.PHASECHK.TRANS64.TRYWAIT P1, [UR26+0x100], R3 ;  /* 0x00010003ff0075a7 */ /* 0x000e64000802111a */
[----:B-1----:R-:W-:Y:S09]  /*4090*/  @!P1 BRA `(.L_x_80) ;  /* 0x0000006400209947 */ /* 0x002ff20003800000 */
.L_x_169:
[----:B------:R-:W-:Y:S01]  /*40a0*/  @!UP1 UPRMT UR4, UR46, 0x654, UR4 ;  /* 0x000006542e049896 */ /* 0x000fe20008000004 */
[----:B------:R-:W-:Y:S01]  /*40b0*/  UMOV UR5, 0xffff ;  /* 0x0000ffff00057882 */ /* 0x000fe20000000000 */
[----:B------:R-:W-:-:S07]  /*40c0*/  UMOV UR6, 0x1 ;  /* 0x0000000100067882 */ /* 0x000fce0000000000 */
[----:B------:R-:W-:Y:S01]  /*40d0*/  @!P0 SYNCS.ARRIVE.TRANS64.RED.A1T0 RZ, [UR4], RZ ;  /* 0x000000ffffff89a7 */ /* 0x000fe20008100404 */
[----:B------:R-:W-:Y:S01]  /*40e0*/  NOP ;  /* 0x0000000000007918 */ /* 0x000fe20000000000 */
[----:B-1----:R-:W1:Y:S01]  /*40f0*/  LDS R0, [UR8+0x14] ;  /* 0x00001408ff007984 */ /* 0x002e620008000800 */
[----:B------:R-:W-:-:S04]  /*4100*/  ULOP3.LUT UR4, UR44, 0xffff, URZ, 0xc0, !UPT ;  /* 0x0000ffff2c047892 */ /* 0x000fc8000f8ec0ff */
[----:B------:R-:W-:-:S04]  /*4110*/  USHF.R.U32.HI UR4, URZ, 0x5, UR4 ;  /* 0x00000005ff047899 */ /* 0x000fc80008011604 */
[----:B------:R-:W-:Y:S02]  /*4120*/  USHF.L.U32 UR5, UR5, UR4, URZ ;  /* 0x0000000405057299 */ /* 0x000fe400080006ff */
[----:B------:R-:W-:-:S04]  /*4130*/  USHF.L.U32 UR4, UR6, UR4, URZ ;  /* 0x0000000406047299 */ /* 0x000fc800080006ff */
[----:B-1----:R-:W-:-:S04]  /*4140*/  LOP3.LUT R0, R0, UR5, RZ, 0xc0, !PT ;  /* 0x0000000500007c12 */ /* 0x002fc8000f8ec0ff */
[----:B------:R-:W-:-:S13]  /*4150*/  ISETP.NE.AND P0, PT, R0, UR5, PT ;  /* 0x0000000500007c0c */ /* 0x000fda000bf05270 */
[----:B------:R-:W-:Y:S05]  /*4160*/  @P0 BRA `(.L_x_81) ;  /* 0x0000000000580947 */ /* 0x000fea0003800000 */
[----:B------:R-:W1:Y:S02]  /*4170*/  LDS R0, [UR8+0x18] ;  /* 0x00001808ff007984 */ /* 0x000e640008000800 */
[----:B-1----:R-:W-:-:S04]  /*4180*/  LOP3.LUT R0, R0, UR4, RZ, 0xc0, !PT ;  /* 0x0000000400007c12 */ /* 0x002fc8000f8ec0ff */
[----:B------:R-:W-:-:S13]  /*4190*/  ISETP.NE.AND P0, PT, R0, UR4, PT ;  /* 0x0000000400007c0c */ /* 0x000fda000bf05270 */
[----:B------:R-:W-:Y:S05]  /*41a0*/  @P0 BRA `(.L_x_82) ;  /* 0x00000000003c0947 */ /* 0x000fea0003800000 */
[----:B------:R-:W1:Y:S01]  /*41b0*/  S2R R2, SR_LANEID ;  /* 0x0000000000027919 */ /* 0x000e620000000000 */
[----:B------:R-:W-:Y:S01]  /*41c0*/  ULOP3.LUT UR5, URZ, UR5, URZ, 0x33, !UPT ;  /* 0x00000005ff057292 */ /* 0x000fe2000f8e33ff */
[----:B------:R-:W-:Y:S01]  /*41d0*/  LOP3.LUT R4, RZ, UR4, RZ, 0x33, !PT ;  /* 0x00000004ff047c12 */ /* 0x000fe2000f8e33ff */
[----:B------:R-:W-:Y:S02]  /*41e0*/  VOTEU.ANY UR4, UPT, PT ;  /* 0x0000000000047886 */ /* 0x000fe400038e0100 */
[----:B------:R-:W-:Y:S01]  /*41f0*/  UFLO.U32 UR4, UR4 ;  /* 0x00000004000472bd */ /* 0x000fe200080e0000 */
[----:B------:R-:W2:Y:S01]  /*4200*/  REDUX UR6, R4 ;  /* 0x00000000040673c4 */ /* 0x000ea20000000000 */
[----:B------:R-:W-:-:S06]  /*4210*/  IMAD.U32 R0, RZ, RZ, UR5 ;  /* 0x00000005ff007e24 */ /* 0x000fcc000f8e00ff */
[----:B------:R4:W-:Y:S01]  /*4220*/  UTCATOMSWS.AND URZ, UR5 ;  /* 0x0000000500ff79e3 */ /* 0x0009e20008000000 */
[----:B------:R-:W3:Y:S01]  /*4230*/  REDUX UR7, R0 ;  /* 0x00000000000773c4 */ /* 0x000ee20000000000 */
[----:B-1----:R-:W-:Y:S01]  /*4240*/  ISETP.EQ.U32.AND P0, PT, R2, UR4, PT ;  /* 0x0000000402007c0c */ /* 0x002fe2000bf02070 */
[----:B--2---:R-:W-:Y:S01]  /*4250*/  IMAD.U32 R2, RZ, RZ, UR6 ;  /* 0x00000006ff027e24 */ /* 0x004fe2000f8e00ff */
[----:B---3--:R-:W-:-:S11]  /*4260*/  MOV R3, UR7 ;  /* 0x0000000700037c02 */ /* 0x008fd60008000f00 */
[----:B------:R4:W-:Y:S04]  /*4270*/  @P0 ATOMS.AND RZ, [UR8+0x14], R3 ;  /* 0x00001403ffff098c */ /* 0x0009e8000a800008 */
[----:B------:R4:W-:Y:S01]  /*4280*/  @P0 ATOMS.AND RZ, [UR8+0x18], R2 ;  /* 0x00001802ffff098c */ /* 0x0009e2000a800008 */
[----:B------:R-:W-:Y:S05]  /*4290*/  BRA `(.L_x_83) ;  /* 0x0000000000147947 */ /* 0x000fea0003800000 */
.L_x_82:
[----:B------:R-:W-:Y:S02]  /*42a0*/  MOV R2, 0x42c0 ;  /* 0x000042c000027802 */ /* 0x000fe40000000f00 */
[----:B---3-5:R-:W-:Y:S05]  /*42b0*/  CALL.REL.NOINC `($__internal_0_$__cuda_sm10x_tcgen05_guardrail_trap_col_being_dealloced_not_returned_by_alloc) ;  /* 0x0000006400fc7944 */ /* 0x028fea0003c00000 */
[----:B------:R-:W-:Y:S05]  /*42c0*/  BRA `(.L_x_83) ;  /* 0x0000000000087947 */ /* 0x000fea0003800000 */
.L_x_81:
[----:B------:R-:W-:Y:S02]  /*42d0*/  MOV R2, 0x42f0 ;  /* 0x000042f000027802 */ /* 0x000fe40000000f00 */
[----:B---3-5:R-:W-:Y:S05]  /*42e0*/  CALL.REL.NOINC `($__internal_2_$__cuda_sm10x_tcgen05_guardrail_trap_unallocated_columns_being_dealloced) ;  /* 0x0000006800087944 */ /* 0x028fea0003c00000 */
.L_x_83:
[----:B------:R-:W-:Y:S01]  /*42f0*/  NOP ;  /* 0x0000000000007918 */ /* 0x000fe20000000000 */
[----:B----4-:R-:W-:Y:S05]  /*4300*/  EXIT ;  /* 0x000000000000794d */ /* 0x010fea0003800000 */
.L_x_54:
[----:B------:R-:W-:-:S09]  /*4310*/  UISETP.NE.OR UP0, UPT, UR13, 0x3, !UP3 ;  /* 0x000000030d00788c */ /* 0x000fd2000df05670 */
[----:B------:R-:W-:Y:S05]  /*4320*/  BRA.U UP0, `(.L_x_84) ;  /* 0x0000001100c07547 */ /* 0x000fea000b800000 */
[----:B------:R-:W1:Y:S01]  /*4330*/  LDCU UR31, c[0x0][0x370] ;  /* 0x00006e00ff1f77ac */ /* 0x000e620008000800 */
[----:B------:R-:W2:Y:S01]  /*4340*/  LDC.64 R16, c[0x0][0x348] ;  /* 0x0000d200ff107b82 */ /* 0x000ea20000000a00 */
[----:B------:R-:W-:Y:S02]  /*4350*/  HFMA2 R13, -RZ, RZ, 0, 0 ;  /* 0x00000000ff0d7431 */ /* 0x000fe400000001ff */
[----:B------:R-:W-:Y:S01]  /*4360*/  IMAD.MOV.U32 R15, RZ, RZ, 0x1 ;  /* 0x00000001ff0f7424 */ /* 0x000fe200078e00ff */
[----:B------:R-:W1:Y:S01]  /*4370*/  LDCU.128 UR48, c[0x0][0xb10] ;  /* 0x00016200ff3077ac */ /* 0x000e620008000c00 */
[----:B------:R-:W-:Y:S01]  /*4380*/  IMAD.MOV.U32 R14, RZ, RZ, RZ ;  /* 0x000000ffff0e7224 */ /* 0x000fe200078e00ff */
[----:B------:R-:W-:Y:S01]  /*4390*/  MOV R7, 0x1000 ;  /* 0x0000100000077802 */ /* 0x000fe20000000f00 */
[----:B------:R-:W3:Y:S01]  /*43a0*/  LDCU UR30, c[0x0][0x374] ;  /* 0x00006e80ff1e77ac */ /* 0x000ee20008000800 */
[----:B------:R-:W4:Y:S01]  /*43b0*/  LDC.64 R2, c[0x0][0x888] ;  /* 0x00022200ff027b82 */ /* 0x000f220000000a00 */
[----:B------:R-:W3:Y:S01]  /*43c0*/  LDCU UR15, c[0x0][0xb0c] ;  /* 0x00016180ff0f77ac */ /* 0x000ee20008000800 */
[----:B------:R-:W2:Y:S06]  /*43d0*/  LDCU UR54, c[0x0][0xb20] ;  /* 0x00016400ff3677ac */ /* 0x000eac0008000800 */
[----:B------:R-:W4:Y:S01]  /*43e0*/  LDC.64 R4, c[0x0][0x890] ;  /* 0x00022400ff047b82 */ /* 0x000f220000000a00 */
[----:B------:R-:W2:Y:S01]  /*43f0*/  LDCU UR4, c[0x0][0xb30] ;  /* 0x00016600ff0477ac */ /* 0x000ea20008000800 */
[----:B------:R-:W-:Y:S01]  /*4400*/  UMOV UR21, 0x400 ;  /* 0x0000040000157882 */ /* 0x000fe20000000000 */
[----:B-1----:R-:W-:-:S02]  /*4410*/  UIMAD.WIDE.U32 UR6, UR31, UR48, URZ ;  /* 0x000000301f0672a5 */ /* 0x002fc4000f8e00ff */
[----:B---3--:R-:W-:Y:S02]  /*4420*/  UIMAD.WIDE.U32 UR8, UR30, UR51, URZ ;  /* 0x000000331e0872a5 */ /* 0x008fe4000f8e00ff */
[----:B------:R-:W-:Y:S02]  /*4430*/  ULEA UR21, UR58, UR21, 0x18 ;  /* 0x000000153a157291 */ /* 0x000fe4000f8ec0ff */
[----:B------:R-:W-:Y:S02]  /*4440*/  UPLOP3.LUT UP2, UPT, UPT, UPT, UPT, 0x40, 0x4 ;  /* 0x000000000004789c */ /* 0x000fe40003f4e870 */
[----:B------:R-:W-:Y:S02]  /*4450*/  UIADD3 UR37, UPT, UPT, UR21, 0x48, URZ ;  /* 0x0000004815257890 */ /* 0x000fe4000fffe0ff */
[----:B------:R-:W-:Y:S02]  /*4460*/  UIADD3 UR41, UPT, UPT, UR21, 0x30, URZ ;  /* 0x0000003015297890 */ /* 0x000fe4000fffe0ff */
[----:B------:R-:W-:-:S02]  /*4470*/  UIADD3 UR33, UPT, UPT, UR21, 0x38, URZ ;  /* 0x0000003815217890 */ /* 0x000fc4000fffe0ff */
[----:B------:R-:W-:Y:S01]  /*4480*/  UIADD3 UR25, UPT, UPT, UR21, 0x40, URZ ;  /* 0x0000004015197890 */ /* 0x000fe2000fffe0ff */
[----:B------:R-:W-:Y:S01]  /*4490*/  UMOV UR6, UR7 ;  /* 0x0000000700067c82 */ /* 0x000fe20008000000 */
[----:B------:R-:W-:Y:S01]  /*44a0*/  UMOV UR47, UR9 ;  /* 0x00000009002f7c82 */ /* 0x000fe20008000000 */
[----:B------:R-:W-:Y:S02]  /*44b0*/  UISETP.GE.AND UP0, UPT, UR45, 0x1, UPT ;  /* 0x000000012d00788c */ /* 0x000fe4000bf06270 */
[----:B------:R-:W-:Y:S01]  /*44c0*/  UISETP.NE.AND UP4, UPT, UR45, 0x1, UPT ;  /* 0x000000012d00788c */ /* 0x000fe2000bf85270 */
[----:B------:R-:W1:Y:S01]  /*44d0*/  LDCU.64 UR22, c[0x0][0xb28] ;  /* 0x00016500ff1677ac */ /* 0x000e620008000a00 */
[----:B------:R-:W-:Y:S02]  /*44e0*/  UISETP.NE.AND UP6, UPT, UR15, 0x1, UPT ;  /* 0x000000010f00788c */ /* 0x000fe4000bfc5270 */
[----:B------:R-:W-:Y:S02]  /*44f0*/  UISETP.NE.AND UP5, UPT, UR50, 0x1, UPT ;  /* 0x000000013200788c */ /* 0x000fe4000bfa5270 */
[----:B------:R-:W-:-:S02]  /*4500*/  UPRMT UR37, UR58, 0x654, UR37 ;  /* 0x000006543a257896 */ /* 0x000fc40008000025 */
[----:B------:R-:W-:Y:S02]  /*4510*/  USHF.R.U32.HI UR52, URZ, UR49, UR6 ;  /* 0x00000031ff347299 */ /* 0x000fe40008011606 */
[----:B------:R-:W-:Y:S02]  /*4520*/  UPRMT UR46, UR58, 0x654, UR41 ;  /* 0x000006543a2e7896 */ /* 0x000fe40008000029 */
[----:B------:R-:W-:Y:S02]  /*4530*/  UPRMT UR39, UR58, 0x654, UR33 ;  /* 0x000006543a277896 */ /* 0x000fe40008000021 */
[----:B------:R-:W-:Y:S02]  /*4540*/  UPRMT UR38, UR58, 0x654, UR25 ;  /* 0x000006543a267896 */ /* 0x000fe40008000019 */
[----:B--2---:R-:W-:Y:S02]  /*4550*/  USHF.R.U32.HI UR47, URZ, UR54, UR47 ;  /* 0x00000036ff2f7299 */ /* 0x004fe4000801162f */
[----:B------:R-:W-:-:S11]  /*4560*/  UISETP.NE.AND UP3, UPT, UR4, 0x1, UPT ;  /* 0x000000010400788c */ /* 0x000fd6000bf65270 */
.L_x_95:
[C---:B------:R-:W-:Y:S02]  /*4570*/  LEA R12, R14.reuse, UR21, 0x3 ;  /* 0x000000150e0c7c11 */ /* 0x040fe4000f8e18ff */
[----:B------:R-:W-:Y:S02]  /*4580*/  SHF.L.U32 R9, R13, 0x1f, RZ ;  /* 0x0000001f0d097819 */ /* 0x000fe400000006ff */
[----:B------:R-:W-:Y:S02]  /*4590*/  LEA R10, R14, UR21, 0x4 ;  /* 0x000000150e0a7c11 */ /* 0x000fe4000f8e20ff */
[----:B------:R-:W2:Y:S02]  /*45a0*/  SYNCS.PHASECHK.TRANS64.TRYWAIT P0, [R12+URZ+0x80], R9 ;  /* 0x000080090c0075a7 */ /* 0x000ea400080011ff */
[----:B--23--:R-:W-:Y:S05]  /*45b0*/  @!P0 BRA `(.L_x_85) ;  /* 0x0000005c00f08947 */ /* 0x00cfea0003800000 */
.L_x_170:
[----:B--2---:R-:W2:Y:S01]  /*45c0*/  LDS.128 R8, [R10+0x110] ;  /* 0x000110000a087984 */ /* 0x004ea20000000c00 */
[----:B------:R-:W-:Y:S01]  /*45d0*/  UISETP.GE.AND UP0, UPT, UR45, 0x1, UPT ;  /* 0x000000012d00788c */ /* 0x000fe2000bf06270 */
[----:B------:R-:W-:Y:S01]  /*45e0*/  @!PT LDS RZ, [RZ] ;  /* 0x00000000fffff984 */ /* 0x000fe20000000800 */
[----:B------:R-:W-:Y:S01]  /*45f0*/  @!PT LDS RZ, [RZ] ;  /* 0x00000000fffff984 */ /* 0x000fe20000000800 */
[----:B------:R-:W-:Y:S01]  /*4600*/  @!PT LDS RZ, [RZ] ;  /* 0x00000000fffff984 */ /* 0x000fe20000000800 */
[----:B------:R-:W-:Y:S01]  /*4610*/  @!PT LDS RZ, [RZ] ;  /* 0x00000000fffff984 */ /* 0x000fe20000000800 */
[----:B------:R3:W-:Y:S06]  /*4620*/  MEMBAR.ALL.CTA ;  /* 0x0000000000007992 */ /* 0x0007ec0000008000 */
[----:B---3--:R-:W3:Y:S01]  /*4630*/  FENCE.VIEW.ASYNC.S ;  /* 0x00000000000073c6 */ /* 0x008ee20000000000 */
[----:B--2---:R-:W-:Y:S11]  /*4640*/  LOP3.LUT P0, RZ, R10, 0x1, RZ, 0xc0, !PT ;  /* 0x000000010aff7812 */ /* 0x004ff6000780c0ff */
[----:B------:R-:W-:Y:S02]  /*4650*/  @!UPT UIADD3 URZ, UPT, UPT, URZ, URZ, URZ ;  /* 0x000000fffffff290 */ /* 0x000fe4000fffe0ff */
[----:B---3--:R-:W-:Y:S01]  /*4660*/  VOTEU.ANY UP1, P0 ;  /* 0x0000000000ff7886 */ /* 0x008fe20000020100 */
[----:B------:R-:W-:Y:S11]  /*4670*/  PLOP3.LUT P0, PT, PT, PT, UP1, 0x80, 0x8 ;  /* 0x000000000008781c */ /* 0x000ff60003f0f018 */
[----:B------:R-:W-:Y:S02]  /*4680*/  @!UPT UIADD3 URZ, UPT, UPT, URZ, URZ, URZ ;  /* 0x000000fffffff290 */ /* 0x000fe4000fffe0ff */
[----:B------:R-:W-:Y:S02]  /*4690*/  @P0 SHF.R.U32.HI R0, RZ, 0x10, R9 ;  /* 0x00000010ff000819 */ /* 0x000fe40000011609 */
[----:B------:R-:W-:Y:S02]  /*46a0*/  @P0 MOV R6, R8 ;  /* 0x0000000800060202 */ /* 0x000fe40000000f00 */
[----:B------:R-:W-:Y:S01]  /*46b0*/  @P0 R2UR UR4, R0 ;  /* 0x00000000000402ca */ /* 0x000fe200000e0000 */
[----:B------:R-:W-:Y:S01]  /*46c0*/  VIADD R0, R12, 0x90 ;  /* 0x000000900c007836 */ /* 0x000fe20000000000 */
[----:B------:R-:W-:Y:S02]  /*46d0*/  @P0 LOP3.LUT R8, R9, 0xffff, RZ, 0xc0, !PT ;  /* 0x0000ffff09080812 */ /* 0x000fe400078ec0ff */
[----:B------:R-:W-:Y:S02]  /*46e0*/  @P0 R2UR UR6, R6 ;  /* 0x00000000060602ca */ /* 0x000fe400000e0000 */
[----:B------:R-:W-:Y:S02]  /*46f0*/  PRMT R0, RZ, 0x654, R0 ;  /* 0x00000654ff007816 */ /* 0x000fe40000000000 */
[----:B------:R-:W-:Y:S02]  /*4700*/  @P0 R2UR UR5, R8 ;  /* 0x00000000080502ca */ /* 0x000fe400000e0000 */
[----:B------:R2:W-:Y:S03]  /*4710*/  SYNCS.ARRIVE.TRANS64.RED.A1T0 RZ, [R0+URZ], RZ ;  /* 0x000000ff00ff79a7 */ /* 0x0005e600081004ff */
[----:B------:R-:W-:Y:S04]  /*4720*/  @UP1 UMOV UR29, UR4 ;  /* 0x00000004001d1c82 */ /* 0x000fe80008000000 */
[----:B------:R-:W-:Y:S04]  /*4730*/  @UP1 UMOV UR14, UR6 ;  /* 0x00000006000e1c82 */ /* 0x000fe80008000000 */
[----:B------:R-:W-:Y:S01]  /*4740*/  @UP1 UMOV UR13, UR5 ;  /* 0x00000005000d1c82 */ /* 0x000fe20008000000 */
[----:B------:R-:W-:Y:S05]  /*4750*/  BRA.U !UP0, `(.L_x_86) ;  /* 0x0000000108a47547 */ /* 0x000fea000b800000 */
[----:B------:R-:W-:Y:S02]  /*4760*/  UIMAD.WIDE.U32 UR16, UR13, UR51, URZ ;  /* 0x000000330d1072a5 */ /* 0x000fe4000f8e00ff */
[----:B------:R-:W-:Y:S02]  /*4770*/  UIMAD.WIDE.U32 UR18, UR14, UR48, URZ ;  /* 0x000000300e1272a5 */ /* 0x000fe4000f8e00ff */
[----:B------:R-:W-:Y:S02]  /*4780*/  USEL UR4, UR30, UR47, !UP5 ;  /* 0x0000002f1e047287 */ /* 0x000fe4000e800000 */
[----:B------:R-:W-:Y:S02]  /*4790*/  USEL UR7, UR31, UR52, !UP6 ;  /* 0x000000341f077287 */ /* 0x000fe4000f000000 */
[----:B-1----:R-:W-:Y:S02]  /*47a0*/  UIMAD.WIDE.U32 UR8, UR4, UR22, URZ ;  /* 0x00000016040872a5 */ /* 0x002fe4000f8e00ff */
[----:B------:R-:W-:Y:S01]  /*47b0*/  UIMAD.WIDE.U32 UR10, UR7, UR22, URZ ;  /* 0x00000016070a72a5 */ /* 0x000fe2000f8e00ff */
[----:B------:R-:W-:Y:S02]  /*47c0*/  UMOV UR5, UR17 ;  /* 0x0000001100057c82 */ /* 0x000fe40008000000 */
[----:B------:R-:W-:Y:S03]  /*47d0*/  USHF.R.U32.HI UR6, URZ, UR54, UR5 ;  /* 0x00000036ff067299 */ /* 0x000fe60008011605 */
[----:B------:R-:W-:Y:S01]  /*47e0*/  UMOV UR5, UR19 ;  /* 0x0000001300057c82 */ /* 0x000fe20008000000 */
[----:B------:R-:W-:Y:S02]  /*47f0*/  USEL UR6, UR13, UR6, !UP5 ;  /* 0x000000060d067287 */ /* 0x000fe4000e800000 */
[----:B------:R-:W-:Y:S03]  /*4800*/  USHF.R.U32.HI UR12, URZ, UR49, UR5 ;  /* 0x00000031ff0c7299 */ /* 0x000fe60008011605 */
[----:B------:R-:W-:Y:S02]  /*4810*/  UMOV UR5, UR9 ;  /* 0x0000000900057c82 */ /* 0x000fe40008000000 */
[----:B------:R-:W-:Y:S03]  /*4820*/  @UP4 USHF.R.U32.HI UR4, URZ, UR23, UR5 ;  /* 0x00000017ff044299 */ /* 0x000fe60008011605 */
[----:B------:R-:W-:Y:S01]  /*4830*/  UMOV UR5, UR11 ;  /* 0x0000000b00057c82 */ /* 0x000fe20008000000 */
[----:B------:R-:W-:Y:S02]  /*4840*/  UIMAD UR4, UR45, UR4, URZ ;  /* 0x000000042d0472a4 */ /* 0x000fe4000f8e02ff */
[----:B------:R-:W-:Y:S02]  /*4850*/  @UP4 USHF.R.U32.HI UR7, URZ, UR23, UR5 ;  /* 0x00000017ff074299 */ /* 0x000fe40008011605 */
[----:B------:R-:W-:Y:S02]  /*4860*/  UIMAD.WIDE.U32 UR10, UR6, UR22, URZ ;  /* 0x00000016060a72a5 */ /* 0x000fe4000f8e00ff */
[----:B------:R-:W-:Y:S02]  /*4870*/  USEL UR5, UR14, UR12, !UP6 ;  /* 0x0000000c0e057287 */ /* 0x000fe4000f000000 */
[----:B------:R-:W-:Y:S02]  /*4880*/  UIMAD UR8, UR45, UR7, URZ ;  /* 0x000000072d0872a4 */ /* 0x000fe4000f8e02ff */
[----:B------:R-:W-:Y:S03]  /*4890*/  UISETP.GE.AND UP0, UPT, UR6, UR4, UPT ;  /* 0x000000040600728c */ /* 0x000fe6000bf06270 */
[----:B------:R-:W-:Y:S01]  /*48a0*/  UMOV UR4, UR11 ;  /* 0x0000000b00047c82 */ /* 0x000fe20008000000 */
[----:B------:R-:W-:Y:S02]  /*48b0*/  UISETP.GE.OR UP0, UPT, UR5, UR8, UP0 ;  /* 0x000000080500728c */ /* 0x000fe40008706670 */
[----:B------:R-:W-:Y:S02]  /*48c0*/  USHF.R.U32.HI UR4, URZ, UR23, UR4 ;  /* 0x00000017ff047299 */ /* 0x000fe40008011604 */
[----:B------:R-:W-:Y:S02]  /*48d0*/  UIMAD.WIDE.U32 UR8, UR5, UR22, URZ ;  /* 0x00000016050872a5 */ /* 0x000fe4000f8e00ff */
[----:B------:R-:W-:Y:S04]  /*48e0*/  USEL UR10, UR6, UR4, !UP4 ;  /* 0x00000004060a7287 */ /* 0x000fe8000e000000 */
[----:B------:R-:W-:Y:S01]  /*48f0*/  UIADD3 UR11, UPT, UPT, -UR10, URZ, URZ ;  /* 0x000000ff0a0b7290 */ /* 0x000fe2000fffe1ff */
[----:B------:R-:W-:Y:S02]  /*4900*/  @!UP0 UMOV UR4, UR9 ;  /* 0x0000000900048c82 */ /* 0x000fe40008000000 */
[----:B------:R-:W-:Y:S02]  /*4910*/  @!UP0 USHF.R.U32.HI UR4, URZ, UR23, UR4 ;  /* 0x00000017ff048299 */ /* 0x000fe40008011604 */
[----:B------:R-:W-:Y:S02]  /*4920*/  UIMAD UR8, UR45, UR11, UR6 ;  /* 0x0000000b2d0872a4 */ /* 0x000fe4000f8e0206 */
[----:B------:R-:W-:Y:S04]  /*4930*/  @!UP0 USEL UR4, UR5, UR4, !UP4 ;  /* 0x0000000405048287 */ /* 0x000fe8000e000000 */
[----:B------:R-:W-:Y:S02]  /*4940*/  @!UP0 UIMAD UR7, UR7, UR8, UR4 ;  /* 0x00000008070782a4 */ /* 0x000fe4000f8e0204 */
[----:B------:R-:W-:Y:S02]  /*4950*/  @!UP0 UIADD3 UR9, UPT, UPT, UR10, -UR4, URZ ;  /* 0x800000040a098290 */ /* 0x000fe4000fffe0ff */
[----:B------:R-:W-:Y:S02]  /*4960*/  UIADD3 UR8, UPT, UPT, -UR6, URZ, URZ ;  /* 0x000000ff06087290 */ /* 0x000fe4000fffe1ff */
[----:B------:R-:W-:Y:S02]  /*4970*/  UIADD3 UR4, UPT, UPT, -UR5, URZ, URZ ;  /* 0x000000ff05047290 */ /* 0x000fe4000fffe1ff */
[----:B------:R-:W-:Y:S03]  /*4980*/  @!UP0 UIMAD UR6, UR9, UR45, UR5 ;  /* 0x0000002d090682a4 */ /* 0x000fe6000f8e0205 */
[----:B------:R-:W-:Y:S01]  /*4990*/  @!UP0 UMOV UR5, UR7 ;  /* 0x0000000700058c82 */ /* 0x000fe20008000000 */
[----:B------:R-:W-:Y:S02]  /*49a0*/  UIMAD UR7, UR15, UR4, UR14 ;  /* 0x000000040f0772a4 */ /* 0x000fe4000f8e020e */
[----:B------:R-:W-:Y:S02]  /*49b0*/  UIMAD UR4, UR50, UR8, UR13 ;  /* 0x00000008320472a4 */ /* 0x000fe4000f8e020d */
[----:B------:R-:W-:Y:S02]  /*49c0*/  UIMAD UR14, UR5, UR15, UR7 ;  /* 0x0000000f050e72a4 */ /* 0x000fe4000f8e0207 */
[----:B------:R-:W-:Y:S11]  /*49d0*/  UIMAD UR13, UR6, UR50, UR4 ;  /* 0x00000032060d72a4 */ /* 0x000ff6000f8e0204 */
[----:B------:R-:W-:Y:S01]  /*49e0*/  @!UPT UIADD3 URZ, UPT, UPT, URZ, URZ, URZ ;  /* 0x000000fffffff290 */ /* 0x000fe2000fffe0ff */
.L_x_86:
[----:B------:R-:W3:Y:S01]  /*49f0*/  @!UP3 LDCU.128 UR8, c[0x0][0xb10] ;  /* 0x00016200ff08b7ac */ /* 0x000ee20008000c00 */
[C---:B----4-:R-:W-:Y:S02]  /*4a00*/  ISETP.NE.U32.AND P1, PT, R4.reuse, RZ, PT ;  /* 0x000000ff0400720c */ /* 0x050fe40003f25070 */
[----:B------:R-:W-:Y:S02]  /*4a10*/  ISETP.NE.U32.AND P0, PT, R4, RZ, PT ;  /* 0x000000ff0400720c */ /* 0x000fe40003f05070 */
[C---:B------:R-:W-:Y:S02]  /*4a20*/  ISETP.NE.AND.EX P1, PT, R5.reuse, RZ, PT, P1 ;  /* 0x000000ff0500720c */ /* 0x040fe40003f25310 */
[----:B------:R-:W-:Y:S01]  /*4a30*/  ISETP.NE.AND.EX P0, PT, R5, RZ, PT, P0 ;  /* 0x000000ff0500720c */ /* 0x000fe20003f05300 */
[----:B------:R-:W4:Y:S01]  /*4a40*/  @!UP3 LDCU UR5, c[0x0][0xb0c] ;  /* 0x00016180ff05b7ac */ /* 0x000f220008000800 */
[----:B------:R-:W-:Y:S01]  /*4a50*/  SHF.L.U32 R9, R15, 0x1f, RZ ;  /* 0x0000001f0f097819 */ /* 0x000fe200000006ff */
[----:B------:R-:W-:Y:S02]  /*4a60*/  USHF.L.U32 UR42, UR32, 0x8, URZ ;  /* 0x00000008202a7899 */ /* 0x000fe400080006ff */
[----:B------:R-:W-:Y:S02]  /*4a70*/  USHF.L.U32 UR43, UR20, 0x6, URZ ;  /* 0x00000006142b7899 */ /* 0x000fe400080006ff */
[----:B---3--:R-:W-:Y:S07]  /*4a80*/  UIMAD.WIDE.U32 UR6, UR14, UR8, URZ ;  /* 0x000000080e0672a5 */ /* 0x008fee000f8e00ff */
[----:B------:R-:W-:Y:S01]  /*4a90*/  @!UP3 UMOV UR4, UR7 ;  /* 0x000000070004bc82 */ /* 0x000fe20008000000 */
[----:B----4-:R-:W-:Y:S02]  /*4aa0*/  @!UP3 UISETP.NE.AND UP0, UPT, UR5, 0x1, UPT ;  /* 0x000000010500b88c */ /* 0x010fe4000bf05270 */
[----:B------:R-:W-:Y:S02]  /*4ab0*/  @!UP3 USHF.R.U32.HI UR4, URZ, UR9, UR4 ;  /* 0x00000009ff04b299 */ /* 0x000fe40008011604 */
[----:B------:R-:W-:Y:S02]  /*4ac0*/  UIMAD.WIDE.U32 UR6, UR13, UR11, URZ ;  /* 0x0000000b0d0672a5 */ /* 0x000fe4000f8e00ff */
[----:B------:R-:W-:Y:S02]  /*4ad0*/  @!UP3 USEL UR8, UR14, UR4, !UP0 ;  /* 0x000000040e08b287 */ /* 0x000fe4000c000000 */
[----:B------:R-:W-:Y:S03]  /*4ae0*/  @!UP3 UISETP.NE.AND UP0, UPT, UR10, 0x1, UPT ;  /* 0x000000010a00b88c */ /* 0x000fe6000bf05270 */
[----:B------:R-:W-:Y:S02]  /*4af0*/  @!UP3 UMOV UR6, UR7 ;  /* 0x000000070006bc82 */ /* 0x000fe40008000000 */
[----:B------:R-:W3:Y:S02]  /*4b00*/  @!UP3 LDCU UR4, c[0x0][0xb20] ;  /* 0x00016400ff04b7ac */ /* 0x000ee40008000800 */
[----:B---3--:R-:W-:Y:S04]  /*4b10*/  @!UP3 USHF.R.U32.HI UR6, URZ, UR4, UR6 ;  /* 0x00000004ff06b299 */ /* 0x008fe80008011606 */
[----:B------:R-:W-:Y:S04]  /*4b20*/  @!UP3 USEL UR6, UR13, UR6, !UP0 ;  /* 0x000000060d06b287 */ /* 0x000fe8000c000000 */
[----:B------:R-:W-:Y:S02]  /*4b30*/  @!UP3 UIADD3 UR4, UPT, UPT, -UR8, UR6, URZ ;  /* 0x000000060804b290 */ /* 0x000fe4000fffe1ff */
[----:B------:R-:W-:Y:S02]  /*4b40*/  @!UP3 UIADD3 UR6, UPT, UPT, UR8, -UR6, URZ ;  /* 0x800000060806b290 */ /* 0x000fe4000fffe0ff */
[----:B------:R-:W-:Y:S02]  /*4b50*/  @!UP3 UIMAD UR14, UR4, UR5, UR14 ;  /* 0x00000005040eb2a4 */ /* 0x000fe4000f8e020e */
[----:B------:R-:W-:Y:S01]  /*4b60*/  @!UP3 UIMAD UR13, UR6, UR10, UR13 ;  /* 0x0000000a060db2a4 */ /* 0x000fe2000f8e020d */
[----:B------:R-:W-:Y:S11]  /*4b70*/  BRA.U UP2, `(.L_x_87) ;  /* 0x0000000102107547 */ /* 0x000ff6000b800000 */
[----:B--2---:R-:W-:Y:S04]  /*4b80*/  MOV R0, UR53 ;  /* 0x0000003500007c02 */ /* 0x004fe80008000f00 */
[----:B------:R-:W-:Y:S04]  /*4b90*/  SHF.L.U32 R11, R0, 0x1f, RZ ;  /* 0x0000001f000b7819 */ /* 0x000fe800000006ff */
[----:B------:R-:W2:Y:S02]  /*4ba0*/  SYNCS.PHASECHK.TRANS64.TRYWAIT P2, [UR21+0x78], R11 ;  /* 0x0000780bff0075a7 */ /* 0x000ea40008041115 */
[----:B--2---:R-:W-:Y:S05]  /*4bb0*/  @!P2 BRA `(.L_x_88) ;  /* 0x000000580084a947 */ /* 0x004fea0003800000 */
.L_x_87:
[----:B------:R-:W-:Y:S05]  /*4bc0*/  @!P1 BRA `(.L_x_89) ;  /* 0x0000000000309947 */ /* 0x000fea0003800000 */
[----:B------:R-:W-:Y:S01]  /*4bd0*/  ISETP.NE.U32.AND P1, PT, R2, RZ, PT ;  /* 0x000000ff0200720c */ /* 0x000fe20003f25070 */
[----:B------:R-:W3:Y:S01]  /*4be0*/  LDCU.64 UR4, c[0x0][0x358] ;  /* 0x00006b00ff0477ac */ /* 0x000ee20008000a00 */
[----:B------:R-:W-:Y:S02]  /*4bf0*/  IMAD.MOV.U32 R86, RZ, RZ, 0x1 ;  /* 0x00000001ff567424 */ /* 0x000fe400078e00ff */
[----:B------:R-:W-:Y:S11]  /*4c00*/  ISETP.NE.AND.EX P1, PT, R3, RZ, PT, P1 ;  /* 0x000000ff0300720c */ /* 0x000ff60003f25310 */
[----:B------:R-:W-:Y:S02]  /*4c10*/  @!UPT UIADD3 URZ, UPT, UPT, URZ, URZ, URZ ;  /* 0x000000fffffff290 */ /* 0x000fe4000fffe0ff */
[----:B--2---:R-:W2:Y:S01]  /*4c20*/  @P1 LDC.64 R10, c[0x0][0x888] ;  /* 0x00022200ff0a1b82 */ /* 0x004ea20000000a00 */
[----:B------:R-:W-:Y:S04]  /*4c30*/  @P1 IMAD R0, R4, UR36, RZ ;  /* 0x0000002404001c24 */ /* 0x000fe8000f8e02ff */
[----:B--2---:R-:W-:Y:S04]  /*4c40*/  @P1 IMAD.WIDE R10, R0, 0x4, R10 ;  /* 0x00000004000a1825 */ /* 0x004fe800078e020a */
[----:B------:R-:W-:Y:S01]  /*4c50*/  HFMA2 R0, -RZ, RZ, 0, 5.9604644775390625e-08 ;  /* 0x00000001ff007431 */ /* 0x000fe200000001ff */
[----:B---3-5:R3:W5:Y:S04]  /*4c60*/  @P1 LDG.E R41, desc[UR4][R10.64] ;  /* 0x000000040a291981 */ /* 0x028768000c1e1900 */
[----:B------:R-:W-:Y:S01]  /*4c70*/  @!P1 PRMT R86, R0, 0x7610, R86 ;  /* 0x0000761000569816 */ /* 0x000fe20000000056 */
[----:B---3--:R-:W4:Y:S06]  /*4c80*/  @!P1 LDC R41, c[0x0][0x880] ;  /* 0x00022000ff299b82 */ /* 0x008f2c0000000800 */
.L_x_89:
[----:B----45:R-:W-:Y:S01]  /*4c90*/  @!P0 FSETP.EQ.AND P1, PT, R41, RZ, PT ;  /* 0x000000ff2900820b */ /* 0x030fe20003f22000 */
[----:B------:R-:W-:Y:S01]  /*4ca0*/  @!UPT UIADD3 URZ, UPT, UPT, URZ, URZ, URZ ;  /* 0x000000fffffff290 */ /* 0x000fe2000fffe0ff */
[----:B------:R-:W-:Y:S11]  /*4cb0*/  @!P0 BRA `(.L_x_90) ;  /* 0x0000000000188947 */ /* 0x000ff60003800000 */
[----:B------:R-:W-:Y:S02]  /*4cc0*/  LOP3.LUT P0, RZ, R86, 0xff, RZ, 0xc0, !PT ;  /* 0x000000ff56ff7812 */ /* 0x000fe4000780c0ff */
[----:B------:R-:W-:Y:S04]  /*4cd0*/  ISETP.NE.U32.AND P1, PT, R2, RZ, PT ;  /* 0x000000ff0200720c */ /* 0x000fe80003f25070 */
[----:B------:R-:W-:Y:S04]  /*4ce0*/  ISETP.NE.AND.EX P1, PT, R3, RZ, PT, P1 ;  /* 0x000000ff0300720c */ /* 0x000fe80003f25310 */
[----:B------:R-:W-:Y:S03]  /*4cf0*/  PLOP3.LUT P1, PT, P1, PT, PT, 0x8, 0x80 ;  /* 0x000000000080781c */ /* 0x000fe60000f2e170 */
[----:B------:R-:W-:Y:S11]  /*4d00*/  @P0 FSETP.EQ.AND P1, PT, R41, RZ, PT ;  /* 0x000000ff2900020b */ /* 0x000ff60003f22000 */
[----:B------:R-:W-:Y:S02]  /*4d10*/  @!UPT UIADD3 URZ, UPT, UPT, URZ, URZ, URZ ;  /* 0x000000fffffff290 */ /* 0x000fe4000fffe0ff */
.L_x_90:
[----:B------:R-:W3:Y:S01]  /*4d20*/  SYNCS.PHASECHK.TRANS64.TRYWAIT P2, [UR21+0x50], R9 ;  /* 0x00005009ff0075a7 */ /* 0x000ee20008041115 */
[----:B------:R-:W-:Y:S04]  /*4d30*/  ELECT P0, URZ, PT ;  /* 0x0000000000ff782f */ /* 0x000fe80003800000 */
[----:B------:R-:W-:Y:S11]  /*4d40*/  PLOP3.LUT P1, PT, P1, P0, PT, 0xf2, 0x2f ;  /* 0x00000000002f781c */ /* 0x000ff60000f21e72 */
[----:B------:R-:W-:Y:S02]  /*4d50*/  @!UPT UIADD3 URZ, UPT, UPT, URZ, URZ, URZ ;  /* 0x000000fffffff290 */ /* 0x000fe4000fffe0ff */
[----:B------:R-:W-:Y:S05]  /*4d60*/  @!P1 IADD3 R8, P0, PT, R16, 0x580, RZ ;  /* 0x0000058010089810 */ /* 0x000fea0007f1e0ff */
[----:B------:R-:W-:Y:S01]  /*4d70*/  @!P1 IMAD.X R6, RZ, RZ, R17, P0 ;  /* 0x000000ffff069224 */ /* 0x000fe200000e0611 */
[----:B---3--:R-:W-:Y:S07]  /*4d80*/  @!P2 BRA `(.L_x_91) ;  /* 0x000000580028a947 */ /* 0x008fee0003800000 */
.L_x_173:
[----:B------:R-:W-:Y:S01]  /*4d90*/  @!P1 R2UR UR5, R8 ;  /* 0x00000000080592ca */ /* 0x000fe200000e0000 */
[----:B------:R-:W-:Y:S01]  /*4da0*/  VOTEU.ALL UP0, P1 ;  /* 0x0000000000ff7886 */ /* 0x000fe20000800000 */
[----:B------:R-:W-:Y:S01]  /*4db0*/  @!P1 R2UR UR4, R6 ;  /* 0x00000000060492ca */ /* 0x000fe200000e0000 */
[----:B------:R-:W-:Y:S01]  /*4dc0*/  UMOV UR6, 0x0 ;  /* 0x0000000000067882 */ /* 0x000fe20000000000 */
[----:B------:R-:W-:Y:S01]  /*4dd0*/  UMOV UR7, 0x10000000 ;  /* 0x1000000000077882 */ /* 0x000fe20000000000 */
[----:B------:R-:W-:Y:S01]  /*4de0*/  UMOV UR44, UR36 ;  /* 0x00000024002c7c82 */ /* 0x000fe20008000000 */
[----:B------:R-:W-:Y:S01]  /*4df0*/  @!UP0 UIADD3 UR40, UPT, UPT, UR21, 0x200, URZ ;  /* 0x0000020015288890 */ /* 0x000fe2000fffe0ff */
[----:B--2---:R-:W-:Y:S01]  /*4e00*/  @!P1 IMAD.MOV.U32 R0, RZ, RZ, 0x1000 ;  /* 0x00001000ff009424 */ /* 0x004fe200078e00ff */
[----:B------:R-:W-:Y:S01]  /*4e10*/  @!UP0 UIADD3 UR10, UPT, UPT, UR42, 0x80, URZ ;  /* 0x000000802a0a8890 */ /* 0x000fe2000fffe0ff */
[----:B------:R-:W-:Y:S01]  /*4e20*/  @!P1 IADD3 R8, P0, PT, R16, 0x580, RZ ;  /* 0x0000058010089810 */ /* 0x000fe20007f1e0ff */
[----:B------:R-:W-:Y:S01]  /*4e30*/  @!UP0 UIADD3 UR8, UPT, UPT, UR21, 0xa00, URZ ;  /* 0x00000a0015088890 */ /* 0x000fe2000fffe0ff */
[----:B------:R-:W-:Y:S02]  /*4e40*/  VOTEU.ALL UP0, P1 ;  /* 0x0000000000ff7886 */ /* 0x000fe40000800000 */
[----:B------:R-:W-:Y:S01]  /*4e50*/  IMAD.U32 R10, RZ, RZ, UR5 ;  /* 0x00000005ff0a7e24 */ /* 0x000fe2000f8e00ff */
[----:B------:R-:W-:Y:S01]  /*4e60*/  UMOV UR9, UR41 ;  /* 0x0000002900097c82 */ /* 0x000fe20008000000 */
[----:B------:R-:W-:Y:S01]  /*4e70*/  IMAD.U32 R11, RZ, RZ, UR4 ;  /* 0x00000004ff0b7e24 */ /* 0x000fe2000f8e00ff */
[----:B------:R-:W-:Y:S01]  /*4e80*/  UMOV UR11, UR43 ;  /* 0x0000002b000b7c82 */ /* 0x000fe20008000000 */
[----:B------:R-:W-:Y:S01]  /*4e90*/  UMOV UR12, UR36 ;  /* 0x00000024000c7c82 */ /* 0x000fe20008000000 */
[----:B------:R-:W-:Y:S01]  /*4ea0*/  @!P1 R2UR UR4, R10 ;  /* 0x000000000a0492ca */ /* 0x000fe200000e0000 */
[----:B------:R-:W-:Y:S01]  /*4eb0*/  @!P1 IMAD.X R6, RZ, RZ, R17, P0 ;  /* 0x000000ffff069224 */ /* 0x000fe200000e0611 */
[----:B------:R-:W-:Y:S11]  /*4ec0*/  @!P1 R2UR UR5, R11 ;  /* 0x000000000b0592ca */ /* 0x000ff600000e0000 */
[----:B------:R-:W-:Y:S02]  /*4ed0*/  @!UPT UIADD3 URZ, UPT, UPT, URZ, URZ, URZ ;  /* 0x000000fffffff290 */ /* 0x000fe4000fffe0ff */
[----:B------:R2:W-:Y:S01]  /*4ee0*/  @!UP0 UTMALDG.3D [UR40], [UR4], desc[UR6] ;  /* 0x00000628040085b4 */ /* 0x0005e20008011000 */
[----:B------:R-:W-:Y:S05]  /*4ef0*/  VOTEU.ALL UP0, P1 ;  /* 0x0000000000ff7886 */ /* 0x000fea0000800000 */
[----:B------:R2:W-:Y:S01]  /*4f00*/  @!UP0 UTMALDG.3D [UR8], [UR4], desc[UR6] ;  /* 0x00000608040085b4 */ /* 0x0005e20008011000 */
[----:B------:R2:W-:Y:S01]  /*4f10*/  @!P1 SYNCS.ARRIVE.TRANS64.RED.A0TR RZ, [UR21+0x30], R0 ;  /* 0x00003000ffff99a7 */ /* 0x0005e20008300415 */
[----:B------:R-:W-:Y:S01]  /*4f20*/  SYNCS.ARRIVE.TRANS64.RED.A1T0 RZ, [UR46], RZ ;  /* 0x000000ffffff79a7 */ /* 0x000fe2000810042e */
[----:B------:R-:W3:Y:S02]  /*4f30*/  SYNCS.PHASECHK.TRANS64.TRYWAIT P2, [UR21+0x58], R9 ;  /* 0x00005809ff0075a7 */ /* 0x000ee40008041115 */
[----:B--23--:R-:W-:Y:S05]  /*4f40*/  @!P2 BRA `(.L_x_92) ;  /* 0x0000005400d0a947 */ /* 0x00cfea0003800000 */
.L_x_175:
        /* <DEDUP_REMOVED lines=10> */
[----:B------:R-:W-:Y:S02]  /*4ff0*/  @!UP0 UIADD3 UR10, UPT, UPT, UR42, 0xa0, URZ ;  /* 0x000000a02a0a8890 */ /* 0x000fe4000fffe0ff */
[----:B------:R-:W-:Y:S01]  /*5000*/  @!UP0 UIADD3 UR8, UPT, UPT, UR21, 0x1a00, URZ ;  /* 0x00001a0015088890 */ /* 0x000fe2000fffe0ff */
[----:B------:R-:W-:Y:S01]  /*5010*/  IMAD.U32 R10, RZ, RZ, UR5 ;  /* 0x00000005ff0a7e24 */ /* 0x000fe2000f8e00ff */
[----:B------:R-:W-:Y:S01]  /*5020*/  VOTEU.ALL UP0, P1 ;  /* 0x0000000000ff7886 */ /* 0x000fe20000800000 */
[----:B------:R-:W-:Y:S01]  /*5030*/  IMAD.U32 R11, RZ, RZ, UR4 ;  /* 0x00000004ff0b7e24 */ /* 0x000fe2000f8e00ff */
[----:B------:R-:W-:Y:S01]  /*5040*/  UMOV UR9, UR33 ;  /* 0x0000002100097c82 */ /* 0x000fe20008000000 */
[----:B------:R-:W-:Y:S01]  /*5050*/  UMOV UR11, UR43 ;  /* 0x0000002b000b7c82 */ /* 0x000fe20008000000 */
[----:B------:R-:W-:Y:S01]  /*5060*/  @!P1 R2UR UR4, R10 ;  /* 0x000000000a0492ca */ /* 0x000fe200000e0000 */
[----:B------:R-:W-:Y:S01]  /*5070*/  UMOV UR12, UR36 ;  /* 0x00000024000c7c82 */ /* 0x000fe20008000000 */
[----:B------:R-:W-:Y:S01]  /*5080*/  @!P1 R2UR UR5, R11 ;  /* 0x000000000b0592ca */ /* 0x000fe200000e0000 */
[----:B------:R-:W-:Y:S11]  /*5090*/  @!P1 IMAD.X R6, RZ, RZ, R17, P0 ;  /* 0x000000ffff069224 */ /* 0x000ff600000e0611 */
[----:B------:R-:W-:Y:S01]  /*50a0*/  @!UPT UIADD3 URZ, UPT, UPT, URZ, URZ, URZ ;  /* 0x000000fffffff290 */ /* 0x000fe2000fffe0ff */
[----:B------:R2:W-:Y:S01]  /*50b0*/  @!UP0 UTMALDG.3D [UR32], [UR4], desc[UR6] ;  /* 0x00000620040085b4 */ /* 0x0005e20008011000 */
[----:B------:R-:W-:Y:S05]  /*50c0*/  VOTEU.ALL UP0, P1 ;  /* 0x0000000000ff7886 */ /* 0x000fea0000800000 */
[----:B------:R2:W-:Y:S01]  /*50d0*/  @!UP0 UTMALDG.3D [UR8], [UR4], desc[UR6] ;  /* 0x00000608040085b4 */ /* 0x0005e20008011000 */
[----:B------:R2:W-:Y:S01]  /*50e0*/  @!P1 SYNCS.ARRIVE.TRANS64.RED.A0TR RZ, [UR21+0x38], R0 ;  /* 0x00003800ffff99a7 */ /* 0x0005e20008300415 */
[----:B------:R-:W-:Y:S01]  /*50f0*/  SYNCS.ARRIVE.TRANS64.RED.A1T0 RZ, [UR39], RZ ;  /* 0x000000ffffff79a7 */ /* 0x000fe20008100427 */
[----:B------:R-:W3:Y:S02]  /*5100*/  SYNCS.PHASECHK.TRANS64.TRYWAIT P2, [UR21+0x60], R9 ;  /* 0x00006009ff0075a7 */ /* 0x000ee40008041115 */
[----:B--23--:R-:W-:Y:S05]  /*5110*/  @!P2 BRA `(.L_x_93) ;  /* 0x000000540074a947 */ /* 0x00cfea0003800000 */
.L_x_177:
        /* <DEDUP_REMOVED lines=9> */
[----:B------:R-:W-:Y:S01]  /*51b0*/  VIADD R14, R14, 0x1 ;  /* 0x000000010e0e7836 */ /* 0x000fe20000000000 */
        /* <DEDUP_REMOVED lines=10> */
[----:B------:R-:W-:Y:S11]  /*5260*/  UMOV UR12, UR36 ;  /* 0x00000024000c7c82 */ /* 0x000ff60008000000 */
        /* <DEDUP_REMOVED lines=8> */
.L_x_179:
[----:B------:R-:W-:Y:S01]  /*52f0*/  UIADD3 UR32, UPT, UPT, UR13, UR59, URZ ;  /* 0x0000003b0d207290 */ /* 0x000fe2000fffe0ff */
[----:B------:R-:W-:Y:S01]  /*5300*/  @!P1 IADD3 R6, P0, PT, R16, 0x580, RZ ;  /* 0x0000058010069810 */ /* 0x000fe20007f1e0ff */
[----:B------:R-:W-:Y:S01]  /*5310*/  UPLOP3.LUT UP2, UPT, UPT, UPT, UPT, 0x80, 0x8 ;  /* 0x000000000008789c */ /* 0x000fe20003f4f070 */
[----:B------:R-:W-:Y:S01]  /*5320*/  R2UR UR24, R88 ;  /* 0x00000000581872ca */ /* 0x000fe200000e0000 */
[----:B------:R-:W-:Y:S01]  /*5330*/  VOTEU.ALL UP0, P1 ;  /* 0x0000000000ff7886 */ /* 0x000fe20000800000 */
[----:B------:R-:W-:Y:S01]  /*5340*/  @!P1 R2UR UR5, R6 ;  /* 0x00000000060592ca */ /* 0x000fe200000e0000 */
[----:B--2---:R-:W-:Y:S01]  /*5350*/  @!P1 IMAD.X R0, RZ, RZ, R17, P0 ;  /* 0x000000ffff009224 */ /* 0x004fe200000e0611 */
[----:B------:R-:W-:Y:S01]  /*5360*/  UMOV UR6, 0x0 ;  /* 0x0000000000067882 */ /* 0x000fe20000000000 */
[----:B------:R-:W-:Y:S01]  /*5370*/  UMOV UR7, 0x10000000 ;  /* 0x1000000000077882 */ /* 0x000fe20000000000 */
[----:B------:R-:W-:Y:S01]  /*5380*/  @!UP0 UIADD3 UR18, UPT, UPT, UR42, 0x60, URZ ;  /* 0x000000602a128890 */ /* 0x000fe2000fffe0ff */
[----:B------:R-:W-:Y:S01]  /*5390*/  ISETP.NE.AND P0, PT, R14, 0x2, PT ;  /* 0x000000020e00780c */ /* 0x000fe20003f05270 */
[----:B------:R-:W-:Y:S01]  /*53a0*/  @!UP0 UIADD3 UR16, UPT, UPT, UR21, 0x3200, URZ ;  /* 0x0000320015108890 */ /* 0x000fe2000fffe0ff */
[----:B------:R-:W-:Y:S01]  /*53b0*/  @!P1 R2UR UR4, R0 ;  /* 0x00000000000492ca */ /* 0x000fe200000e0000 */
[----:B------:R-:W-:Y:S01]  /*53c0*/  @!UP0 UIADD3 UR17, UPT, UPT, UR21, 0x48, URZ ;  /* 0x0000004815118890 */ /* 0x000fe2000fffe0ff */
[----:B------:R-:W-:Y:S01]  /*53d0*/  SEL R0, RZ, 0x1, P0 ;  /* 0x00000001ff007807 */ /* 0x000fe20000000000 */
[----:B------:R-:W-:Y:S01]  /*53e0*/  @!UP0 UIADD3 UR10, UPT, UPT, UR42, 0xe0, URZ ;  /* 0x000000e02a0a8890 */ /* 0x000fe2000fffe0ff */
[----:B------:R-:W-:Y:S01]  /*53f0*/  LOP3.LUT R15, R15, 0x1, RZ, 0x3c, !PT ;  /* 0x000000010f0f7812 */ /* 0x000fe200078e3cff */
[----:B------:R-:W-:Y:S01]  /*5400*/  @!UP0 UIADD3 UR8, UPT, UPT, UR21, 0x3a00, URZ ;  /* 0x00003a0015088890 */ /* 0x000fe2000fffe0ff */
[----:B------:R-:W-:Y:S01]  /*5410*/  IMAD.U32 R8, RZ, RZ, UR5 ;  /* 0x00000005ff087e24 */ /* 0x000fe2000f8e00ff */
[----:B------:R-:W-:Y:S01]  /*5420*/  VOTEU.ALL UP0, P1 ;  /* 0x0000000000ff7886 */ /* 0x000fe20000800000 */
[----:B------:R-:W-:Y:S01]  /*5430*/  UMOV UR19, UR43 ;  /* 0x0000002b00137c82 */ /* 0x000fe20008000000 */
[----:B------:R-:W-:Y:S01]  /*5440*/  UMOV UR20, UR36 ;  /* 0x0000002400147c82 */ /* 0x000fe20008000000 */
[----:B------:R-:W-:Y:S01]  /*5450*/  UMOV UR11, UR43 ;  /* 0x0000002b000b7c82 */ /* 0x000fe20008000000 */
[----:B------:R-:W-:Y:S01]  /*5460*/  UMOV UR12, UR36 ;  /* 0x00000024000c7c82 */ /* 0x000fe20008000000 */
[----:B------:R-:W-:Y:S01]  /*5470*/  UMOV UR9, UR17 ;  /* 0x0000001100097c82 */ /* 0x000fe20008000000 */
[----:B------:R-:W-:Y:S01]  /*5480*/  IMAD.U32 R9, RZ, RZ, UR4 ;  /* 0x00000004ff097e24 */ /* 0x000fe2000f8e00ff */
[----:B------:R-:W-:Y:S01]  /*5490*/  @!P1 R2UR UR4, R8 ;  /* 0x00000000080492ca */ /* 0x000fe200000e0000 */
[----:B------:R-:W-:Y:S01]  /*54a0*/  UMOV UR36, UR29 ;  /* 0x0000001d00247c82 */ /* 0x000fe20008000000 */
[----:B------:R-:W-:Y:S02]  /*54b0*/  LOP3.LUT R13, R13, R0, RZ, 0x3c, !PT ;  /* 0x000000000d0d7212 */ /* 0x000fe400078e3cff */
[----:B------:R-:W-:Y:S02]  /*54c0*/  @!P1 R2UR UR5, R9 ;  /* 0x00000000090592ca */ /* 0x000fe400000e0000 */
[----:B------:R-:W-:Y:S11]  /*54d0*/  SEL R14, R14, RZ, P0 ;  /* 0x000000ff0e0e7207 */ /* 0x000ff60000000000 */
[----:B------:R2:W-:Y:S01]  /*54e0*/  @!UP0 UTMALDG.3D [UR16], [UR4], desc[UR6] ;  /* 0x00000610040085b4 */ /* 0x0005e20008011000 */
[----:B------:R-:W-:Y:S05]  /*54f0*/  VOTEU.ALL UP0, P1 ;  /* 0x0000000000ff7886 */ /* 0x000fea0000800000 */
[----:B------:R3:W-:Y:S01]  /*5500*/  @!UP0 UTMALDG.3D [UR8], [UR4], desc[UR6] ;  /* 0x00000608040085b4 */ /* 0x0007e20008011000 */
[----:B------:R3:W-:Y:S01]  /*5510*/  @!P1 SYNCS.ARRIVE.TRANS64.RED.A0TR RZ, [UR21+0x48], R7 ;  /* 0x00004807ffff99a7 */ /* 0x0007e20008300415 */
[----:B------:R-:W-:Y:S01]  /*5520*/  SYNCS.ARRIVE.TRANS64.RED.A1T0 RZ, [UR37], RZ ;  /* 0x000000ffffff79a7 */ /* 0x000fe20008100425 */
[----:B--2---:R-:W-:Y:S01]  /*5530*/  UIADD3 UR20, UPT, UPT, UR14, UR24, URZ ;  /* 0x000000180e147290 */ /* 0x004fe2000fffe0ff */
[----:B------:R-:W-:Y:S11]  /*5540*/  BRA.U UP1, `(.L_x_95) ;  /* 0xfffffff101087547 */ /* 0x000ff6000b83ffff */
[----:B------:R-:W-:-:S04]  /*5550*/  SHF.L.U32 R3, R15, 0x1f, RZ ;  /* 0x0000001f0f037819 */ /* 0x000fc800000006ff */
[----:B------:R-:W2:Y:S02]  /*5560*/  SYNCS.PHASECHK.TRANS64.TRYWAIT P0, [UR21+0x50], R3 ;  /* 0x00005003ff0075a7 */ /* 0x000ea40008001115 */
[----:B--2---:R-:W-:Y:S05]  /*5570*/  @!P0 BRA `(.L_x_96) ;  /* 0x00000050008c8947 */ /* 0x004fea0003800000 */
.L_x_181:
[----:B------:R-:W4:Y:S02]  /*5580*/  SYNCS.PHASECHK.TRANS64.TRYWAIT P0, [UR21+0x58], R3 ;  /* 0x00005803ff0075a7 */ /* 0x000f240008001115 */
[----:B----4-:R-:W-:Y:S05]  /*5590*/  @!P0 BRA `(.L_x_97) ;  /* 0x00000050009c8947 */ /* 0x010fea0003800000 */
.L_x_183:
[----:B------:R-:W4:Y:S02]  /*55a0*/  SYNCS.PHASECHK.TRANS64.TRYWAIT P0, [UR21+0x60], R3 ;  /* 0x00006003ff0075a7 */ /* 0x000f240008001115 */
[----:B----4-:R-:W-:Y:S05]  /*55b0*/  @!P0 BRA `(.L_x_98) ;  /* 0x0000005000ac8947 */ /* 0x010fea0003800000 */
.L_x_185:
[----:B--2---:R-:W-:-:S07]  /*55c0*/  MOV R0, UR21 ;  /* 0x0000001500007c02 */ /* 0x004fce0008000f00 */
.L_x_99:
[----:B--2---:R-:W-:-:S04]  /*55d0*/  SHF.L.U32 R3, R15, 0x1f, RZ ;  /* 0x0000001f0f037819 */ /* 0x004fc800000006ff */
[----:B------:R2:W4:Y:S03]  /*55e0*/  SYNCS.PHASECHK.TRANS64.TRYWAIT P0, [R0+URZ+0x68], R3 ;  /* 0x00006803000075a7 */ /* 0x00052600080011ff */
[----:B----4-:R-:W-:Y:S05]  /*55f0*/  @!P0 NANOSLEEP.SYNCS 0x989680 ;  /* 0x009896800000895d */ /* 0x010fea0003900000 */
[----:B------:R-:W4:Y:S02]  /*5600*/  @!P0 SYNCS.PHASECHK.TRANS64 P0, [R0+URZ+0x68], R3 ;  /* 0x00006803000085a7 */ /* 0x000f2400080010ff */
[----:B-1-34-:R-:W-:Y:S05]  /*5610*/  @P0 EXIT ;  /* 0x000000000000094d */ /* 0x01afea0003800000 */
[----:B------:R-:W-:Y:S05]  /*5620*/  BRA `(.L_x_99) ;  /* 0xfffffffc00e87947 */ /* 0x000fea000383ffff */
.L_x_84:
[----:B------:R-:W-:-:S06]  /*5630*/  UISETP.GE.AND UP0, UPT, UR13, 0x4, UPT ;  /* 0x000000040d00788c */ /* 0x000fcc000bf06270 */
[----:B------:R-:W-:-:S13]  /*5640*/  PLOP3.LUT P0, PT, PT, PT, UP0, 0x80, 0x8 ;  /* 0x000000000008781c */ /* 0x000fda0003f0f008 */
[----:B------:R-:W-:Y:S05]  /*5650*/  @!P0 EXIT ;  /* 0x000000000000894d */ /* 0x000fea0003800000 */
[----:B------:R-:W-:Y:S01]  /*5660*/  BAR.SYNC.DEFER_BLOCKING 0x6, 0xa0 ;  /* 0x0182800000007b1d */ /* 0x000fe20000010000 */
[----:B------:R-:W-:Y:S01]  /*5670*/  IMAD.SHL.U32 R4, R87, 0x200000, RZ ;  /* 0x0020000057047824 */ /* 0x000fe200078e00ff */
[----:B------:R-:W-:Y:S01]  /*5680*/  CS2R R94, SRZ ;  /* 0x00000000005e7805 */ /* 0x000fe2000001ff00 */
[C---:B------:R-:W-:Y:S01]  /*5690*/  IMAD.SHL.U32 R85, R97.reuse, 0x20, RZ ;  /* 0x0000002061557824 */ /* 0x040fe200078e00ff */
[----:B------:R-:W-:Y:S01]  /*56a0*/  CS2R R92, SRZ ;  /* 0x00000000005c7805 */ /* 0x000fe2000001ff00 */
[C---:B------:R-:W-:Y:S01]  /*56b0*/  IMAD.U32 R37, R97.reuse, 0x10000, RZ ;  /* 0x0001000061257824 */ /* 0x040fe200078e00ff */
[----:B------:R-:W-:Y:S02]  /*56c0*/  UMOV UR43, 0x400 ;  /* 0x00000400002b7882 */ /* 0x000fe40000000000 */
[----:B------:R-:W1:Y:S01]  /*56d0*/  LDC.64 R82, c[0x0][0x8b0] ;  /* 0x00022c00ff527b82 */ /* 0x000e620000000a00 */
[----:B------:R-:W-:Y:S01]  /*56e0*/  ULEA UR43, UR58, UR43, 0x18 ;  /* 0x0000002b3a2b7291 */ /* 0x000fe2000f8ec0ff */
[----:B------:R-:W-:Y:S01]  /*56f0*/  IMAD.SHL.U32 R5, R97, 0x4, RZ ;  /* 0x0000000461057824 */ /* 0x000fe200078e00ff */
[----:B------:R-:W-:Y:S01]  /*5700*/  LOP3.LUT R4, R4, 0x200000, RZ, 0xc0, !PT ;  /* 0x0020000004047812 */ /* 0x000fe200078ec0ff */
[----:B------:R-:W-:Y:S01]  /*5710*/  IMAD.SHL.U32 R7, R87, 0x400, RZ ;  /* 0x0000040057077824 */ /* 0x000fe200078e00ff */
[C---:B------:R-:W-:Y:S01]  /*5720*/  LOP3.LUT R6, R85.reuse, 0x80, RZ, 0xc0, !PT ;  /* 0x0000008055067812 */ /* 0x040fe200078ec0ff */
[----:B------:R-:W-:Y:S01]  /*5730*/  UIADD3 UR4, UPT, UPT, UR43, 0x4200, URZ ;  /* 0x000042002b047890 */ /* 0x000fe2000fffe0ff */
[C---:B------:R-:W-:Y:S01]  /*5740*/  LOP3.LUT R84, R85.reuse, 0xb60, RZ, 0xc0, !PT ;  /* 0x00000b6055547812 */ /* 0x040fe200078ec0ff */
[----:B------:R-:W2:Y:S01]  /*5750*/  LDC.64 R80, c[0x0][0x8a8] ;  /* 0x00022a00ff507b82 */ /* 0x000ea20000000a00 */
[----:B------:R-:W-:Y:S01]  /*5760*/  UIADD3 UR5, UPT, UPT, UR43, 0x200, URZ ;  /* 0x000002002b057890 */ /* 0x000fe2000fffe0ff */
[----:B------:R-:W-:Y:S01]  /*5770*/  LOP3.LUT R37, R4, 0x400000, R37, 0xf8, !PT ;  /* 0x0040000004257812 */ /* 0x000fe200078ef825 */
[----:B------:R-:W-:Y:S01]  /*5780*/  IMAD.MOV.U32 R36, RZ, RZ, RZ ;  /* 0x000000ffff247224 */ /* 0x000fe200078e00ff */
[----:B------:R-:W-:Y:S01]  /*5790*/  LOP3.LUT R5, R6, 0x10, R5, 0xf8, !PT ;  /* 0x0000001006057812 */ /* 0x000fe200078ef805 */
[----:B------:R-:W-:Y:S01]  /*57a0*/  IMAD.MOV.U32 R91, RZ, RZ, RZ ;  /* 0x000000ffff5b7224 */ /* 0x000fe200078e00ff */
[----:B------:R-:W-:Y:S01]  /*57b0*/  LOP3.LUT R84, R84, 0x400, R7, 0xf8, !PT ;  /* 0x0000040054547812 */ /* 0x000fe200078ef807 */
[----:B------:R-:W-:Y:S01]  /*57c0*/  IMAD.U32 R98, RZ, RZ, UR5 ;  /* 0x00000005ff627e24 */ /* 0x000fe2000f8e00ff */
[----:B------:R-:W-:Y:S01]  /*57d0*/  LOP3.LUT P0, RZ, R85, 0x80, RZ, 0xc0, !PT ;  /* 0x0000008055ff7812 */ /* 0x000fe2000780c0ff */
[----:B------:R-:W3:Y:S01]  /*57e0*/  LDS R0, [UR43+0x130] ;  /* 0x0001302bff007984 */ /* 0x000ee20008000800 */
[----:B------:R-:W-:Y:S01]  /*57f0*/  LOP3.LUT R84, R84, R5, RZ, 0xfc, !PT ;  /* 0x0000000554547212 */ /* 0x000fe200078efcff */
[----:B------:R-:W-:Y:S01]  /*5800*/  IMAD.U32 R96, RZ, RZ, UR4 ;  /* 0x00000004ff607e24 */ /* 0x000fe2000f8e00ff */
[----:B------:R-:W-:Y:S01]  /*5810*/  P2R R4, PR, RZ, 0x1 ;  /* 0x00000001ff047803 */ /* 0x000fe20000000000 */
[----:B------:R-:W4:Y:S01]  /*5820*/  LDCU UR57, c[0x0][0x370] ;  /* 0x00006e00ff3977ac */ /* 0x000f220008000800 */
[----:B------:R-:W-:Y:S01]  /*5830*/  LOP3.LUT R97, R97, 0x60, RZ, 0xc0, !PT ;  /* 0x0000006061617812 */ /* 0x000fe200078ec0ff */
[----:B------:R-:W1:Y:S01]  /*5840*/  LDCU.64 UR62, c[0x0][0x348] ;  /* 0x00006900ff3e77ac */ /* 0x000e620008000a00 */
[----:B------:R-:W1:Y:S01]  /*5850*/  LDCU UR42, c[0x0][0xb0c] ;  /* 0x00016180ff2a77ac */ /* 0x000e620008000800 */
[----:B------:R-:W1:Y:S01]  /*5860*/  LDCU UR39, c[0x0][0xb30] ;  /* 0x00016600ff2777ac */ /* 0x000e620008000800 */
[----:B------:R-:W1:Y:S01]  /*5870*/  LDCU.64 UR46, c[0x0][0x888] ;  /* 0x00011100ff2e77ac */ /* 0x000e620008000a00 */
[----:B------:R-:W1:Y:S01]  /*5880*/  LDCU.64 UR40, c[0x0][0xb28] ;  /* 0x00016500ff2877ac */ /* 0x000e620008000a00 */
[----:B------:R-:W1:Y:S01]  /*5890*/  LDCU.64 UR60, c[0x0][0x890] ;  /* 0x00011200ff3c77ac */ /* 0x000e620008000a00 */
[----:B------:R-:W1:Y:S01]  /*58a0*/  LDCU.128 UR52, c[0x0][0xb10] ;  /* 0x00016200ff3477ac */ /* 0x000e620008000c00 */
[----:B------:R-:W1:Y:S02]  /*58b0*/  LDCU UR56, c[0x0][0x374] ;  /* 0x00006e80ff3877ac */ /* 0x000e640008000800 */
[----:B-1234-:R-:W-:-:S07]  /*58c0*/  IMAD.IADD R37, R0, 0x1, R37 ;  /* 0x0000000100257824 */ /* 0x01efce00078e0225 */
.L_x_141:
[C---:B------:R-:W-:Y:S02]  /*58d0*/  LEA R3, R91.reuse, UR43, 0x3 ;  /* 0x0000002b5b037c11 */ /* 0x040fe4000f8e18ff */
[----:B------:R-:W-:Y:S02]  /*58e0*/  SHF.L.U32 R0, R94, 0x1f, RZ ;  /* 0x0000001f5e007819 */ /* 0x000fe400000006ff */
[----:B------:R-:W-:Y:S02]  /*58f0*/  LEA R5, R91, UR43, 0x4 ;  /* 0x0000002b5b057c11 */ /* 0x000fe4000f8e20ff */
[----:B------:R-:W1:Y:S02]  /*5900*/  SYNCS.PHASECHK.TRANS64.TRYWAIT P0, [R3+URZ+0x80], R0 ;  /* 0x00008000030075a7 */ /* 0x000e6400080011ff */
[----:B-12---:R-:W-:Y:S05]  /*5910*/  @!P0 BRA `(.L_x_100) ;  /* 0x0000004c00ec8947 */ /* 0x006fea0003800000 */
.L_x_186:
        /* <DEDUP_REMOVED lines=11> */
[----:B------:R-:W-:Y:S01]  /*59d0*/  PLOP3.LUT P0, PT, PT, PT, UP1, 0x80, 0x8 ;  /* 0x000000000008781c */ /* 0x000fe20003f0f018 */
[----:B------:R-:W-:Y:S11]  /*59e0*/  UP2UR UR44, UPR, URZ, 0x2 ;  /* 0x00000002ff2c7883 */ /* 0x000ff60008000000 */
[----:B------:R-:W-:Y:S01]  /*59f0*/  @!UPT UIADD3 URZ, UPT, UPT, URZ, URZ, URZ ;  /* 0x000000fffffff290 */ /* 0x000fe2000fffe0ff */
[----:B-1----:R-:W-:Y:S02]  /*5a00*/  @P0 SHF.R.U32.HI R0, RZ, 0x10, R5 ;  /* 0x00000010ff000819 */ /* 0x002fe40000011605 */
        /* <DEDUP_REMOVED lines=12> */
[----:B------:R-:W2:Y:S01]  /*5ad0*/  LDCU UR12, c[0x0][0xb20] ;  /* 0x00016400ff0c77ac */ /* 0x000ea20008000800 */
[----:B------:R-:W-:Y:S02]  /*5ae0*/  UIMAD.WIDE.U32 UR4, UR56, UR55, URZ ;  /* 0x00000037380472a5 */ /* 0x000fe4000f8e00ff */
[----:B------:R-:W-:Y:S02]  /*5af0*/  UIMAD.WIDE.U32 UR6, UR57, UR52, URZ ;  /* 0x00000034390672a5 */ /* 0x000fe4000f8e00ff */
[----:B------:R-:W-:Y:S02]  /*5b00*/  UISETP.NE.AND UP0, UPT, UR54, 0x1, UPT ;  /* 0x000000013600788c */ /* 0x000fe4000bf05270 */
[----:B------:R-:W-:Y:S02]  /*5b10*/  UIMAD.WIDE.U32 UR8, UR37, UR55, URZ ;  /* 0x00000037250872a5 */ /* 0x000fe4000f8e00ff */
[----:B------:R-:W-:Y:S02]  /*5b20*/  UIMAD.WIDE.U32 UR10, UR38, UR52, URZ ;  /* 0x00000034260a72a5 */ /* 0x000fe4000f8e00ff */
[----:B------:R-:W-:Y:S02]  /*5b30*/  UISETP.NE.AND UP1, UPT, UR42, 0x1, UPT ;  /* 0x000000012a00788c */ /* 0x000fe4000bf25270 */
[----:B------:R-:W-:Y:S01]  /*5b40*/  UISETP.NE.AND UP2, UPT, UR45, 0x1, UPT ;  /* 0x000000012d00788c */ /* 0x000fe2000bf45270 */
[----:B------:R-:W-:Y:S02]  /*5b50*/  UMOV UR4, UR5 ;  /* 0x0000000500047c82 */ /* 0x000fe40008000000 */
[----:B--2---:R-:W-:Y:S03]  /*5b60*/  USHF.R.U32.HI UR5, URZ, UR12, UR4 ;  /* 0x0000000cff057299 */ /* 0x004fe60008011604 */
[----:B------:R-:W-:Y:S02]  /*5b70*/  UMOV UR4, UR7 ;  /* 0x0000000700047c82 */ /* 0x000fe40008000000 */
[----:B------:R-:W-:Y:S02]  /*5b80*/  USHF.R.U32.HI UR7, URZ, UR53, UR4 ;  /* 0x00000035ff077299 */ /* 0x000fe40008011604 */
[----:B------:R-:W-:Y:S02]  /*5b90*/  USEL UR4, UR56, UR5, !UP0 ;  /* 0x0000000538047287 */ /* 0x000fe4000c000000 */
[----:B------:R-:W-:Y:S01]  /*5ba0*/  USEL UR7, UR57, UR7, !UP1 ;  /* 0x0000000739077287 */ /* 0x000fe2000c800000 */
[----:B------:R-:W-:Y:S01]  /*5bb0*/  UMOV UR5, UR9 ;  /* 0x0000000900057c82 */ /* 0x000fe20008000000 */
[----:B------:R-:W-:Y:S02]  /*5bc0*/  UIMAD.WIDE.U32 UR8, UR4, UR40, URZ ;  /* 0x00000028040872a5 */ /* 0x000fe4000f8e00ff */
[----:B------:R-:W-:Y:S03]  /*5bd0*/  USHF.R.U32.HI UR6, URZ, UR12, UR5 ;  /* 0x0000000cff067299 */ /* 0x000fe60008011605 */
[----:B------:R-:W-:Y:S01]  /*5be0*/  UMOV UR5, UR11 ;  /* 0x0000000b00057c82 */ /* 0x000fe20008000000 */
[----:B------:R-:W-:Y:S02]  /*5bf0*/  UIMAD.WIDE.U32 UR10, UR7, UR40, URZ ;  /* 0x00000028070a72a5 */ /* 0x000fe4000f8e00ff */
[----:B------:R-:W-:Y:S02]  /*5c00*/  USHF.R.U32.HI UR12, URZ, UR53, UR5 ;  /* 0x00000035ff0c7299 */ /* 0x000fe40008011605 */
[----:B------:R-:W-:Y:S01]  /*5c10*/  USEL UR6, UR37, UR6, !UP0 ;  /* 0x0000000625067287 */ /* 0x000fe2000c000000 */
[----:B------:R-:W-:Y:S02]  /*5c20*/  UMOV UR5, UR9 ;  /* 0x0000000900057c82 */ /* 0x000fe40008000000 */
[----:B------:R-:W-:Y:S01]  /*5c30*/  UMOV UR10, UR11 ;  /* 0x0000000b000a7c82 */ /* 0x000fe20008000000 */
[----:B------:R-:W-:Y:S02]  /*5c40*/  @UP2 USHF.R.U32.HI UR4, URZ, UR41, UR5 ;  /* 0x00000029ff042299 */ /* 0x000fe40008011605 */
[----:B------:R-:W-:Y:S02]  /*5c50*/  @UP2 USHF.R.U32.HI UR7, URZ, UR41, UR10 ;  /* 0x00000029ff072299 */ /* 0x000fe4000801160a */
[----:B------:R-:W-:Y:S02]  /*5c60*/  UIMAD UR4, UR45, UR4, URZ ;  /* 0x000000042d0472a4 */ /* 0x000fe4000f8e02ff */
        /* <DEDUP_REMOVED lines=8> */
[----:B------:R-:W-:Y:S02]  /*5cf0*/  USEL UR11, UR6, UR4, !UP2 ;  /* 0x00000004060b7287 */ /* 0x000fe4000d000000 */
[----:B------:R-:W-:Y:S02]  /*5d00*/  UIADD3 UR8, UPT, UPT, -UR5, URZ, URZ ;  /* 0x000000ff05087290 */ /* 0x000fe4000fffe1ff */
[----:B------:R-:W-:Y:S01]  /*5d10*/  UIADD3 UR10, UPT, UPT, -UR11, URZ, URZ ;  /* 0x000000ff0b0a7290 */ /* 0x000fe2000fffe1ff */
[----:B------:R-:W-:Y:S01]  /*5d20*/  @!UP0 UMOV UR4, UR9 ;  /* 0x0000000900048c82 */ /* 0x000fe20008000000 */
[----:B------:R-:W-:Y:S02]  /*5d30*/  UIADD3 UR9, UPT, UPT, -UR6, URZ, URZ ;  /* 0x000000ff06097290 */ /* 0x000fe4000fffe1ff */
[----:B------:R-:W-:Y:S02]  /*5d40*/  @!UP0 USHF.R.U32.HI UR4, URZ, UR41, UR4 ;  /* 0x00000029ff048299 */ /* 0x000fe40008011604 */
[----:B------:R-:W-:Y:S02]  /*5d50*/  UIMAD UR10, UR45, UR10, UR6 ;  /* 0x0000000a2d0a72a4 */ /* 0x000fe4000f8e0206 */
[----:B------:R-:W-:Y:S04]  /*5d60*/  @!UP0 USEL UR4, UR5, UR4, !UP2 ;  /* 0x0000000405048287 */ /* 0x000fe8000d000000 */
[----:B------:R-:W-:Y:S02]  /*5d70*/  @!UP0 UIMAD UR10, UR7, UR10, UR4 ;  /* 0x0000000a070a82a4 */ /* 0x000fe4000f8e0204 */
[----:B------:R-:W-:Y:S02]  /*5d80*/  @!UP0 UIADD3 UR11, UPT, UPT, UR11, -UR4, URZ ;  /* 0x800000040b0b8290 */ /* 0x000fe4000fffe0ff */
[----:B------:R-:W-:Y:S02]  /*5d90*/  UIMAD UR7, UR42, UR8, UR38 ;  /* 0x000000082a0772a4 */ /* 0x000fe4000f8e0226 */
[----:B------:R-:W-:Y:S02]  /*5da0*/  @!UP0 UIMAD UR6, UR11, UR45, UR5 ;  /* 0x0000002d0b0682a4 */ /* 0x000fe4000f8e0205 */
[----:B------:R-:W-:Y:S01]  /*5db0*/  UIMAD UR4, UR54, UR9, UR37 ;  /* 0x00000009360472a4 */ /* 0x000fe2000f8e0225 */
[----:B------:R-:W-:Y:S02]  /*5dc0*/  @!UP0 UMOV UR5, UR10 ;  /* 0x0000000a00058c82 */ /* 0x000fe40008000000 */
[----:B------:R-:W-:Y:S02]  /*5dd0*/  UIMAD UR38, UR5, UR42, UR7 ;  /* 0x0000002a052672a4 */ /* 0x000fe4000f8e0207 */
[----:B------:R-:W-:Y:S11]  /*5de0*/  UIMAD UR37, UR6, UR54, UR4 ;  /* 0x00000036062572a4 */ /* 0x000ff6000f8e0204 */
[----:B------:R-:W-:Y:S01]  /*5df0*/  @!UPT UIADD3 URZ, UPT, UPT, URZ, URZ, URZ ;  /* 0x000000fffffff290 */ /* 0x000fe2000fffe0ff */
.L_x_101:
[----:B------:R-:W-:Y:S01]  /*5e00*/  UISETP.NE.AND UP0, UPT, UR39, 0x1, UPT ;  /* 0x000000012700788c */ /* 0x000fe2000bf05270 */
[----:B------:R-:W-:Y:S01]  /*5e10*/  IADD3 R91, PT, PT, R91, 0x1, RZ ;  /* 0x000000015b5b7810 */ /* 0x000fe20007ffe0ff */
[----:B------:R-:W-:Y:S02]  /*5e20*/  UIADD3 UR11, UPT, UPT, UR43, 0x200, URZ ;  /* 0x000002002b0b7890 */ /* 0x000fe4000fffe0ff */
[----:B------:R-:W-:Y:S02]  /*5e30*/  USHF.L.U32 UR50, UR20, 0x6, URZ ;  /* 0x0000000614327899 */ /* 0x000fe400080006ff */
[----:B------:R-:W-:Y:S05]  /*5e40*/  USHF.L.U32 UR49, UR32, 0x8, URZ ;  /* 0x0000000820317899 */ /* 0x000fea00080006ff */
[----:B------:R-:W2:Y:S01]  /*5e50*/  @!UP0 LDCU.128 UR12, c[0x0][0xb10] ;  /* 0x00016200ff0c87ac */ /* 0x000ea20008000c00 */
[----:B------:R-:W3:Y:S01]  /*5e60*/  @!UP0 LDCU UR5, c[0x0][0xb0c] ;  /* 0x00016180ff0587ac */ /* 0x000ee20008000800 */
[----:B------:R-:W4:Y:S01]  /*5e70*/  @!UP0 LDCU UR10, c[0x0][0xb20] ;  /* 0x00016400ff0a87ac */ /* 0x000f220008000800 */
[----:B--2---:R-:W-:Y:S02]  /*5e80*/  UIMAD.WIDE.U32 UR8, UR38, UR12, URZ ;  /* 0x0000000c260872a5 */ /* 0x004fe4000f8e00ff */
[----:B------:R-:W-:Y:S02]  /*5e90*/  UIMAD.WIDE.U32 UR6, UR37, UR15, URZ ;  /* 0x0000000f250672a5 */ /* 0x000fe4000f8e00ff */
[----:B------:R-:W-:Y:S03]  /*5ea0*/  @!UP0 UISETP.NE.AND UP1, UPT, UR14, 0x1, UPT ;  /* 0x000000010e00888c */ /* 0x000fe6000bf25270 */
[----:B------:R-:W-:Y:S01]  /*5eb0*/  @!UP0 UMOV UR4, UR9 ;  /* 0x0000000900048c82 */ /* 0x000fe20008000000 */
[----:B---3--:R-:W-:Y:S02]  /*5ec0*/  @!UP0 UISETP.NE.AND UP2, UPT, UR5, 0x1, UPT ;  /* 0x000000010500888c */ /* 0x008fe4000bf45270 */
[----:B------:R-:W-:Y:S01]  /*5ed0*/  @!UP0 USHF.R.U32.HI UR4, URZ, UR13, UR4 ;  /* 0x0000000dff048299 */ /* 0x000fe20008011604 */
[----:B------:R-:W-:Y:S02]  /*5ee0*/  @!UP0 UMOV UR6, UR7 ;  /* 0x0000000700068c82 */ /* 0x000fe40008000000 */
[----:B----4-:R-:W-:Y:S02]  /*5ef0*/  @!UP0 USHF.R.U32.HI UR6, URZ, UR10, UR6 ;  /* 0x0000000aff068299 */ /* 0x010fe40008011606 */
[----:B------:R-:W-:Y:S02]  /*5f00*/  @!UP0 USEL UR7, UR38, UR4, !UP2 ;  /* 0x0000000426078287 */ /* 0x000fe4000d000000 */
[----:B------:R-:W-:Y:S04]  /*5f10*/  @!UP0 USEL UR6, UR37, UR6, !UP1 ;  /* 0x0000000625068287 */ /* 0x000fe8000c800000 */
[----:B------:R-:W-:Y:S02]  /*5f20*/  @!UP0 UIADD3 UR4, UPT, UPT, -UR7, UR6, URZ ;  /* 0x0000000607048290 */ /* 0x000fe4000fffe1ff */
[----:B------:R-:W-:Y:S02]  /*5f30*/  @!UP0 UIADD3 UR6, UPT, UPT, UR7, -UR6, URZ ;  /* 0x8000000607068290 */ /* 0x000fe4000fffe0ff */
[----:B------:R-:W-:Y:S02]  /*5f40*/  @!UP0 UIMAD UR38, UR4, UR5, UR38 ;  /* 0x00000005042682a4 */ /* 0x000fe4000f8e0226 */
[----:B------:R-:W-:Y:S02]  /*5f50*/  @!UP0 UIMAD UR37, UR6, UR14, UR37 ;  /* 0x0000000e062582a4 */ /* 0x000fe4000f8e0225 */
[----:B------:R-:W-:Y:S09]  /*5f60*/  ULOP3.LUT UP0, URZ, UR11, 0x90, URZ, 0xc0, !UPT ;  /* 0x000000900bff7892 */ /* 0x000ff2000f80c0ff */
[----:B------:R-:W-:Y:S05]  /*5f70*/  BRA.U !UP0, `(.L_x_102) ;  /* 0x0000000108407547 */ /* 0x000fea000b800000 */
[----:B------:R-:W2:Y:S01]  /*5f80*/  LDCU.64 UR8, c[0x4][0x88] ;  /* 0x01001100ff0877ac */ /* 0x000ea20008000a00 */
[----:B------:R-:W-:Y:S01]  /*5f90*/  MOV R3, 0x0 ;  /* 0x0000000000037802 */ /* 0x000fe20000000f00 */
[----:B------:R-:W-:Y:S02]  /*5fa0*/  HFMA2 R12, -RZ, RZ, 0, 5.9604644775390625e-08 ;  /* 0x00000001ff0c7431 */ /* 0x000fe400000001ff */
[----:B------:R-:W-:Y:S02]  /*5fb0*/  IMAD.MOV.U32 R8, RZ, RZ, 0x70 ;  /* 0x00000070ff087424 */ /* 0x000fe400078e00ff */
[----:B------:R-:W-:Y:S01]  /*5fc0*/  IMAD.MOV.U32 R13, RZ, RZ, RZ ;  /* 0x000000ffff0d7224 */ /* 0x000fe200078e00ff */
[----:B------:R-:W3:Y:S01]  /*5fd0*/  LDCU.64 UR6, c[0x4][0x90] ;  /* 0x01001200ff0677ac */ /* 0x000ee20008000a00 */
[----:B------:R-:W4:Y:S01]  /*5fe0*/  LDC.64 R2, c[0x4][R3] ;  /* 0x0100000003027b82 */ /* 0x000f220000000a00 */
[----:B------:R-:W1:Y:S01]  /*5ff0*/  LDCU.64 UR4, c[0x4][0x8] ;  /* 0x01000100ff0477ac */ /* 0x000e620008000a00 */
[----:B--2---:R-:W-:Y:S01]  /*6000*/  MOV R5, UR9 ;  /* 0x0000000900057c02 */ /* 0x004fe20008000f00 */
[----:B------:R-:W-:Y:S01]  /*6010*/  IMAD.U32 R4, RZ, RZ, UR8 ;  /* 0x00000008ff047e24 */ /* 0x000fe2000f8e00ff */
[----:B---3--:R-:W-:Y:S01]  /*6020*/  MOV R7, UR7 ;  /* 0x0000000700077c02 */ /* 0x008fe20008000f00 */
[----:B------:R-:W-:Y:S01]  /*6030*/  IMAD.U32 R6, RZ, RZ, UR6 ;  /* 0x00000006ff067e24 */ /* 0x000fe2000f8e00ff */
[----:B-1----:R-:W-:Y:S01]  /*6040*/  MOV R11, UR5 ;  /* 0x00000005000b7c02 */ /* 0x002fe20008000f00 */
[----:B------:R-:W-:Y:S02]  /*6050*/  IMAD.U32 R10, RZ, RZ, UR4 ;  /* 0x00000004ff0a7e24 */ /* 0x000fe4000f8e00ff */
[----:B------:R-:W-:Y:S07]  /*6060*/  LEPC R20, `(.L_x_102) ;  /* 0x000000001014794e */ /* 0x000fee0000000000 */
[----:B----45:R-:W-:Y:S05]  /*6070*/  CALL.ABS.NOINC R2 ;  /* 0x0000000002007343 */ /* 0x030fea0003c00000 */
.L_x_102:
[----:B------:R-:W-:Y:S01]  /*6080*/  LOP3.LUT P0, RZ, R96, 0x90, RZ, 0xc0, !PT ;  /* 0x0000009060ff7812 */ /* 0x000fe2000780c0ff */
[----:B------:R-:W-:Y:S11]  /*6090*/  BSSY.RECONVERGENT B6, `(.L_x_103) ;  /* 0x0000013000067945 */ /* 0x000ff60003800200 */
[----:B------:R-:W-:Y:S01]  /*60a0*/  @!UPT UIADD3 URZ, UPT, UPT, URZ, URZ, URZ ;  /* 0x000000fffffff290 */ /* 0x000fe2000fffe0ff */
[----:B------:R-:W-:Y:S05]  /*60b0*/  @!P0 BRA `(.L_x_104) ;  /* 0x0000000000408947 */ /* 0x000fea0003800000 */
        /* <DEDUP_REMOVED lines=16> */
.L_x_104:
[----:B------:R-:W-:Y:S05]  /*61c0*/  BSYNC.RECONVERGENT B6 ;  /* 0x0000000000067941 */ /* 0x000fea0003800200 */
.L_x_103:
[----:B------:R-:W-:Y:S01]  /*61d0*/  R2UR UR4, R89 ;  /* 0x00000000590472ca */ /* 0x000fe200000e0000 */
[----:B------:R-:W-:Y:S01]  /*61e0*/  UISETP.NE.U32.AND UP0, UPT, UR60, URZ, UPT ;  /* 0x000000ff3c00728c */ /* 0x000fe2000bf05070 */
[----:B------:R-:W-:Y:S02]  /*61f0*/  ISETP.NE.U32.AND P4, PT, R82, RZ, PT ;  /* 0x000000ff5200720c */ /* 0x000fe40003f85070 */
[----:B------:R-:W-:Y:S01]  /*6200*/  ISETP.NE.U32.AND P2, PT, RZ, UR46, PT ;  /* 0x0000002eff007c0c */ /* 0x000fe2000bf45070 */
[----:B------:R-:W-:Y:S01]  /*6210*/  UISETP.NE.AND.EX UP1, UPT, UR61, URZ, UPT, UP0 ;  /* 0x000000ff3d00728c */ /* 0x000fe2000bf25300 */
[----:B------:R-:W-:Y:S01]  /*6220*/  ISETP.NE.AND.EX P4, PT, R83, RZ, PT, P4 ;  /* 0x000000ff5300720c */ /* 0x000fe20003f85340 */
[----:B------:R-:W-:Y:S01]  /*6230*/  UPLOP3.LUT UP0, UPT, UPT, UPT, UPT, 0x40, 0x4 ;  /* 0x000000000004789c */ /* 0x000fe20003f0e870 */
[----:B------:R-:W-:Y:S05]  /*6240*/  ISETP.NE.AND.EX P2, PT, RZ, UR47, PT, P2 ;  /* 0x0000002fff007c0c */ /* 0x000fea000bf45320 */
[----:B------:R-:W-:Y:S06]  /*6250*/  UISETP.NE.AND UP2, UPT, UR4, URZ, UPT ;  /* 0x000000ff0400728c */ /* 0x000fec000bf45270 */
[----:B------:R-:W-:Y:S05]  /*6260*/  PLOP3.LUT P1, PT, PT, PT, UP2, 0x80, 0x8 ;  /* 0x000000000008781c */ /* 0x000fea0003f2f028 */
[----:B------:R-:W-:Y:S06]  /*6270*/  @UP2 UPLOP3.LUT UP0, UPT, UPT, UPT, UP1, 0x80, 0x8 ;  /* 0x000000000008289c */ /* 0x000fec0003f0f010 */
[----:B------:R-:W-:Y:S01]  /*6280*/  PLOP3.LUT P0, PT, PT, PT, UP0, 0x80, 0x8 ;  /* 0x000000000008781c */ /* 0x000fe20003f0f008 */
[----:B------:R-:W-:Y:S01]  /*6290*/  @!UPT UIADD3 URZ, UPT, UPT, URZ, URZ, URZ ;  /* 0x000000fffffff290 */ /* 0x000fe2000fffe0ff */
[----:B------:R-:W-:Y:S11]  /*62a0*/  BRA.U !UP1, `(.L_x_105) ;  /* 0x00000001093c7547 */ /* 0x000ff6000b800000 */
[----:B------:R-:W-:Y:S01]  /*62b0*/  UISETP.NE.U32.AND UP0, UPT, UR46, URZ, UPT ;  /* 0x000000ff2e00728c */ /* 0x000fe2000bf05070 */
[----:B-1----:R-:W-:Y:S01]  /*62c0*/  HFMA2 R0, -RZ, RZ, 0, 5.9604644775390625e-08 ;  /* 0x00000001ff007431 */ /* 0x002fe200000001ff */
[----:B------:R-:W1:Y:S01]  /*62d0*/  LDCU.64 UR8, c[0x0][0x358] ;  /* 0x00006b00ff0877ac */ /* 0x000e620008000a00 */
[----:B------:R-:W-:Y:S01]  /*62e0*/  IMAD.MOV.U32 R86, RZ, RZ, 0x1 ;  /* 0x00000001ff567424 */ /* 0x000fe200078e00ff */
[----:B------:R-:W-:Y:S06]  /*62f0*/  UISETP.NE.AND.EX UP0, UPT, UR47, URZ, UPT, UP0 ;  /* 0x000000ff2f00728c */ /* 0x000fec000bf05300 */
[----:B------:R-:W-:Y:S05]  /*6300*/  PLOP3.LUT P3, PT, PT, PT, UP0, 0x80, 0x8 ;  /* 0x000000000008781c */ /* 0x000fea0003f6f008 */
[----:B------:R-:W2:Y:S01]  /*6310*/  @UP0 LDCU.64 UR4, c[0x0][0x888] ;  /* 0x00011100ff0407ac */ /* 0x000ea20008000a00 */
[----:B------:R-:W-:Y:S07]  /*6320*/  @UP0 UIMAD UR6, UR36, UR60, URZ ;  /* 0x0000003c240602a4 */ /* 0x000fee000f8e02ff */
[----:B------:R-:W-:Y:S01]  /*6330*/  @!P3 PRMT R86, R0, 0x7610, R86 ;  /* 0x000076100056b816 */ /* 0x000fe20000000056 */
[----:B--2---:R-:W-:Y:S06]  /*6340*/  @UP0 UIMAD.WIDE UR4, UR6, 0x4, UR4 ;  /* 0x00000004060408a5 */ /* 0x004fec000f8e0204 */
[----:B------:R-:W-:Y:S01]  /*6350*/  IMAD.U32 R2, RZ, RZ, UR4 ;  /* 0x00000004ff027e24 */ /* 0x000fe2000f8e00ff */
[----:B------:R-:W-:Y:S04]  /*6360*/  MOV R3, UR5 ;  /* 0x0000000500037c02 */ /* 0x000fe80008000f00 */
[----:B------:R-:W2:Y:S01]  /*6370*/  @!UP0 LDCU UR4, c[0x0][0x880] ;  /* 0x00011000ff0487ac */ /* 0x000ea20008000800 */
[----:B-1---5:R3:W5:Y:S02]  /*6380*/  @P3 LDG.E R41, desc[UR8][R2.64] ;  /* 0x0000000802293981 */ /* 0x022764000c1e1900 */
[----:B--23--:R-:W-:Y:S02]  /*6390*/  @!P3 IMAD.U32 R41, RZ, RZ, UR4 ;  /* 0x00000004ff29be24 */ /* 0x00cfe4000f8e00ff */
.L_x_105:
[----:B------:R-:W-:Y:S05]  /*63a0*/  @!P4 BRA `(.L_x_106) ;  /* 0x000000000024c947 */ /* 0x000fea0003800000 */
[----:B------:R-:W-:Y:S01]  /*63b0*/  ISETP.NE.U32.AND P3, PT, R80, RZ, PT ;  /* 0x000000ff5000720c */ /* 0x000fe20003f65070 */
[----:B------:R-:W2:Y:S03]  /*63c0*/  LDCU.64 UR4, c[0x0][0x358] ;  /* 0x00006b00ff0477ac */ /* 0x000ea60008000a00 */
[----:B------:R-:W-:Y:S11]  /*63d0*/  ISETP.NE.AND.EX P3, PT, R81, RZ, PT, P3 ;  /* 0x000000ff5100720c */ /* 0x000ff60003f65330 */
[----:B------:R-:W-:Y:S02]  /*63e0*/  @!UPT UIADD3 URZ, UPT, UPT, URZ, URZ, URZ ;  /* 0x000000fffffff290 */ /* 0x000fe4000fffe0ff */
[----:B------:R-:W3:Y:S01]  /*63f0*/  @P3 LDC.64 R2, c[0x0][0x8a8] ;  /* 0x00022a00ff023b82 */ /* 0x000ee20000000a00 */
[----:B-1----:R-:W-:Y:S04]  /*6400*/  @P3 IMAD R0, R82, UR36, RZ ;  /* 0x0000002452003c24 */ /* 0x002fe8000f8e02ff */
[----:B---3--:R-:W-:Y:S05]  /*6410*/  @P3 IMAD.WIDE R2, R0, 0x4, R2 ;  /* 0x0000000400023825 */ /* 0x008fea00078e0202 */
[----:B--2--5:R2:W5:Y:S02]  /*6420*/  @P3 LDG.E R38, desc[UR4][R2.64] ;  /* 0x0000000402263981 */ /* 0x024564000c1e1900 */
[----:B--2---:R-:W3:Y:S02]  /*6430*/  @!P3 LDC R38, c[0x0][0x8a0] ;  /* 0x00022800ff26bb82 */ /* 0x004ee40000000800 */
.L_x_106:
[----:B-----5:R-:W-:Y:S01]  /*6440*/  FSETP.NEU.AND P4, PT, R41, RZ, PT ;  /* 0x000000ff2900720b */ /* 0x020fe20003f8d000 */
[----:B------:R-:W-:Y:S01]  /*6450*/  BSSY B1, `(.L_x_107) ;  /* 0x0000041000017945 */ /* 0x000fe20003800000 */
[----:B------:R-:W-:Y:S01]  /*6460*/  SEL R3, RZ, 0xffffffff, P2 ;  /* 0xffffffffff037807 */ /* 0x000fe20001000000 */
[----:B------:R-:W-:Y:S01]  /*6470*/  IMAD.MOV.U32 R71, RZ, RZ, 0x1 ;  /* 0x00000001ff477424 */ /* 0x000fe200078e00ff */
[----:B------:R-:W-:Y:S01]  /*6480*/  LOP3.LUT P3, RZ, R86, 0xff, RZ, 0xc0, !PT ;  /* 0x000000ff56ff7812 */ /* 0x000fe2000786c0ff */
[C---:B------:R-:W-:Y:S01]  /*6490*/  IMAD R39, R36.reuse, 0x80, R37 ;  /* 0x0000008024277824 */ /* 0x040fe200078e0225 */
[----:B-1----:R-:W-:Y:S02]  /*64a0*/  @P1 SEL R0, RZ, 0xffffffff, P4 ;  /* 0xffffffffff001807 */ /* 0x002fe40002000000 */
[----:B------:R-:W-:Y:S02]  /*64b0*/  CS2R R78, SRZ ;  /* 0x00000000004e7805 */ /* 0x000fe4000001ff00 */
[----:B------:R-:W-:Y:S02]  /*64c0*/  LEA R5, R93, UR43, 0x3 ;  /* 0x0000002b5d057c11 */ /* 0x000fe4000f8e18ff */
[----:B------:R-:W-:Y:S02]  /*64d0*/  CS2R R76, SRZ ;  /* 0x00000000004c7805 */ /* 0x000fe4000001ff00 */
[----:B------:R-:W-:Y:S02]  /*64e0*/  @P0 SEL R0, R3, R0, !P3 ;  /* 0x0000000003000207 */ /* 0x000fe40005800000 */
[----:B------:R-:W-:Y:S02]  /*64f0*/  CS2R R74, SRZ ;  /* 0x00000000004a7805 */ /* 0x000fe4000001ff00 */
[----:B------:R-:W-:Y:S02]  /*6500*/  LEA R90, R36, UR43, 0x3 ;  /* 0x0000002b245a7c11 */ /* 0x000fe4000f8e18ff */
[----:B------:R-:W-:Y:S02]  /*6510*/  CS2R R72, SRZ ;  /* 0x0000000000487805 */ /* 0x000fe4000001ff00 */
[----:B------:R-:W-:Y:S02]  /*6520*/  @P1 LOP3.LUT R0, R0, 0x1, RZ, 0xc0, !PT ;  /* 0x0000000100001812 */ /* 0x000fe400078ec0ff */
[----:B------:R-:W-:Y:S02]  /*6530*/  SHF.L.U32 R7, R95, 0x1f, RZ ;  /* 0x0000001f5f077819 */ /* 0x000fe400000006ff */
[----:B------:R-:W-:Y:S02]  /*6540*/  ISETP.NE.U32.OR P6, PT, R0, 0x1, !P1 ;  /* 0x000000010000780c */ /* 0x000fe40004fc5470 */
[----:B------:R-:W-:Y:S02]  /*6550*/  PLOP3.LUT P2, PT, PT, PT, UP1, 0x80, 0x8 ;  /* 0x000000000008781c */ /* 0x000fe40003f4f018 */
[----:B------:R-:W-:Y:S02]  /*6560*/  SEL R0, RZ, 0xffffffff, P4 ;  /* 0xffffffffff007807 */ /* 0x000fe40002000000 */
[----:B------:R-:W-:Y:S07]  /*6570*/  P2R R102, PR, RZ, 0x40 ;  /* 0x00000040ff667803 */ /* 0x000fee0000000000 */
[----:B------:R-:W-:Y:S02]  /*6580*/  @P6 SHF.L.U32 R2, R92, 0x1f, RZ ;  /* 0x0000001f5c026819 */ /* 0x000fe400000006ff */
[----:B------:R-:W-:Y:S02]  /*6590*/  @P2 SEL R0, R3, R0, !P3 ;  /* 0x0000000003002207 */ /* 0x000fe40005800000 */
[----:B------:R-:W1:Y:S02]  /*65a0*/  @P6 SYNCS.PHASECHK.TRANS64.TRYWAIT P1, [R5+URZ+0x30], R2 ;  /* 0x00003002050065a7 */ /* 0x000e6400080211ff */
[----:B------:R-:W-:Y:S04]  /*65b0*/  LOP3.LUT R0, R0, 0x1, RZ, 0xc0, !PT ;  /* 0x0000000100007812 */ /* 0x000fe800078ec0ff */
[----:B------:R-:W-:Y:S04]  /*65c0*/  ISETP.NE.U32.AND P5, PT, R0, 0x1, PT ;  /* 0x000000010000780c */ /* 0x000fe80003fa5070 */
[----:B------:R-:W-:Y:S01]  /*65d0*/  P2R R100, PR, RZ, 0x20 ;  /* 0x00000020ff647803 */ /* 0x000fe20000000000 */
[----:B------:R2:W4:Y:S01]  /*65e0*/  SYNCS.PHASECHK.TRANS64.TRYWAIT P0, [R90+URZ+0xa0], R7 ;  /* 0x0000a0075a0075a7 */ /* 0x00052200080011ff */
[----:B-1----:R-:W-:Y:S01]  /*65f0*/  @P6 SEL R71, RZ, 0x1, !P1 ;  /* 0x00000001ff476807 */ /* 0x002fe20004800000 */
[----:B--2---:R-:W-:Y:S06]  /*6600*/  @!P6 BRA `(.L_x_108) ;  /* 0x000000000094e947 */ /* 0x004fec0003800000 */
[----:B------:R-:W-:Y:S01]  /*6610*/  @P5 IMAD R4, R93, 0x1000, R84 ;  /* 0x000010005d045824 */ /* 0x000fe200078e0254 */
[----:B------:R-:W-:Y:S01]  /*6620*/  LOP3.LUT P6, RZ, R85, 0x80, RZ, 0xc0, !PT ;  /* 0x0000008055ff7812 */ /* 0x000fe200078cc0ff */
[----:B------:R-:W1:Y:S01]  /*6630*/  S2R R0, SR_CgaCtaId ;  /* 0x0000000000007919 */ /* 0x000e620000008800 */
[----:B------:R-:W-:Y:S01]  /*6640*/  ISETP.NE.AND P2, PT, R71, RZ, PT ;  /* 0x000000ff4700720c */ /* 0x000fe20003f45270 */
[----:B------:R-:W-:Y:S01]  /*6650*/  @P5 VIADD R3, R4, UR43 ;  /* 0x0000002b04035c36 */ /* 0x000fe20008000000 */
[----:B------:R-:W-:Y:S01]  /*6660*/  PLOP3.LUT P1, PT, PT, PT, PT, 0x8, 0x80 ;  /* 0x000000000080781c */ /* 0x000fe20003f2e170 */
[----:B------:R-:W-:Y:S01]  /*6670*/  BSSY B0, `(.L_x_109) ;  /* 0x000000d000007945 */ /* 0x000fe20003800000 */
[----:B------:R-:W-:Y:S01]  /*6680*/  @P5 PLOP3.LUT P1, PT, P6, PT, PT, 0x80, 0x8 ;  /* 0x000000000008581c */ /* 0x000fe2000372f070 */
[C---:B------:R-:W-:Y:S01]  /*6690*/  @P5 VIADD R2, R3.reuse, 0x200 ;  /* 0x0000020003025836 */ /* 0x040fe20000000000 */
[----:B------:R-:W-:Y:S01]  /*66a0*/  CS2R R74, SRZ ;  /* 0x00000000004a7805 */ /* 0x000fe2000001ff00 */
[----:B------:R-:W-:Y:S01]  /*66b0*/  @P5 VIADD R3, R3, 0x210 ;  /* 0x0000021003035836 */ /* 0x000fe20000000000 */
[----:B------:R-:W-:Y:S02]  /*66c0*/  CS2R R72, SRZ ;  /* 0x0000000000487805 */ /* 0x000fe4000001ff00 */
[----:B------:R-:W-:Y:S02]  /*66d0*/  CS2R R78, SRZ ;  /* 0x00000000004e7805 */ /* 0x000fe4000001ff00 */
[----:B------:R-:W-:Y:S05]  /*66e0*/  CS2R R76, SRZ ;  /* 0x00000000004c7805 */ /* 0x000fea000001ff00 */
[----:B------:R-:W-:Y:S01]  /*66f0*/  @P1 VIADD R3, R2, 0xfffffff0 ;  /* 0xfffffff002031836 */ /* 0x000fe20000000000 */
[----:B------:R-:W-:Y:S06]  /*6700*/  @P2 BRA `(.L_x_110) ;  /* 0x00000000000c2947 */ /* 0x000fec0003800000 */
[----:B------:R-:W-:Y:S04]  /*6710*/  SHF.L.U32 R2, R92, 0x1f, RZ ;  /* 0x0000001f5c027819 */ /* 0x000fe800000006ff */
[----:B------:R-:W2:Y:S02]  /*6720*/  SYNCS.PHASECHK.TRANS64.TRYWAIT P1, [R5+URZ+0x30], R2 ;  /* 0x00003002050075a7 */ /* 0x000ea400080211ff */
[----:B--2---:R-:W-:Y:S05]  /*6730*/  @!P1 BRA `(.L_x_111) ;  /* 0x0000004000789947 */ /* 0x004fea0003800000 */
.L_x_110:
[----:B------:R-:W-:Y:S05]  /*6740*/  BSYNC B0 ;  /* 0x0000000000007941 */ /* 0x000fea0003800000 */
.L_x_109:
[----:B------:R-:W-:Y:S01]  /*6750*/  ISETP.NE.AND P1, PT, R100, RZ, PT ;  /* 0x000000ff6400720c */ /* 0x000fe20003f25270 */
[----:B--2---:R-:W-:Y:S02]  /*6760*/  VIADD R5, R5, 0x50 ;  /* 0x0000005005057836 */ /* 0x004fe40000000000 */
[----:B------:R-:W-:Y:S03]  /*6770*/  VIADD R93, R93, 0x1 ;  /* 0x000000015d5d7836 */ /* 0x000fe60000000000 */
[----:B-1----:R-:W-:Y:S07]  /*6780*/  PRMT R0, R0, 0x654, R5 ;  /* 0x0000065400007816 */ /* 0x002fee0000000005 */
[----:B------:R1:W2:Y:S04]  /*6790*/  @P1 LDS.128 R72, [R4+UR43+0x200] ;  /* 0x0002002b04481984 */ /* 0x0002a80008000c00 */
[----:B------:R1:W1:Y:S01]  /*67a0*/  @P1 LDS.128 R76, [R3] ;  /* 0x00000000034c1984 */ /* 0x0002620000000c00 */
[C---:B------:R-:W-:Y:S01]  /*67b0*/  ISETP.NE.AND P1, PT, R93.reuse, 0x4, PT ;  /* 0x000000045d00780c */ /* 0x040fe20003f25270 */
[----:B------:R-:W-:Y:S01]  /*67c0*/  @!PT LDS RZ, [RZ] ;  /* 0x00000000fffff984 */ /* 0x000fe20000000800 */
[----:B------:R-:W-:Y:S01]  /*67d0*/  @!PT LDS RZ, [RZ] ;  /* 0x00000000fffff984 */ /* 0x000fe20000000800 */
[----:B------:R-:W-:Y:S01]  /*67e0*/  @!PT LDS RZ, [RZ] ;  /* 0x00000000fffff984 */ /* 0x000fe20000000800 */
[----:B------:R-:W-:Y:S01]  /*67f0*/  @!PT LDS RZ, [RZ] ;  /* 0x00000000fffff984 */ /* 0x000fe20000000800 */
[----:B------:R5:W-:Y:S06]  /*6800*/  MEMBAR.ALL.CTA ;  /* 0x0000000000007992 */ /* 0x000bec0000008000 */
[----:B-----5:R-:W5:Y:S01]  /*6810*/  FENCE.VIEW.ASYNC.S ;  /* 0x00000000000073c6 */ /* 0x020f620000000000 */
[----:B------:R-:W-:Y:S02]  /*6820*/  SEL R5, RZ, 0x1, P1 ;  /* 0x00000001ff057807 */ /* 0x000fe40000800000 */
[----:B------:R-:W-:Y:S02]  /*6830*/  SEL R93, R93, RZ, P1 ;  /* 0x000000ff5d5d7207 */ /* 0x000fe40000800000 */
[----:B------:R-:W-:Y:S01]  /*6840*/  LOP3.LUT R92, R92, R5, RZ, 0x3c, !PT ;  /* 0x000000055c5c7212 */ /* 0x000fe200078e3cff */
[----:B-----5:R1:W-:Y:S06]  /*6850*/  SYNCS.ARRIVE.TRANS64.RED.A1T0 RZ, [R0+URZ], RZ ;  /* 0x000000ff00ff79a7 */ /* 0x0203ec00081004ff */
.L_x_108:
[----:B------:R-:W-:Y:S05]  /*6860*/  BSYNC B1 ;  /* 0x0000000000017941 */ /* 0x000fea0003800000 */
.L_x_107:
[----:B-1----:R-:W-:Y:S04]  /*6870*/  SHF.R.U32.HI R0, RZ, 0x15, R39 ;  /* 0x00000015ff007819 */ /* 0x002fe80000011627 */
[----:B------:R-:W-:Y:S01]  /*6880*/  LOP3.LUT P1, RZ, R0, 0x3, R87, 0x48, !PT ;  /* 0x0000000300ff7812 */ /* 0x000fe20007824857 */
[----:B------:R-:W-:Y:S01]  /*6890*/  @!UPT UIADD3 URZ, UPT, UPT, URZ, URZ, URZ ;  /* 0x000000fffffff290 */ /* 0x000fe2000fffe0ff */
[----:B----4-:R-:W-:Y:S11]  /*68a0*/  @P0 BRA `(.L_x_112) ;  /* 0x0000000000080947 */ /* 0x010ff60003800000 */
[----:B------:R-:W1:Y:S02]  /*68b0*/  SYNCS.PHASECHK.TRANS64.TRYWAIT P0, [R90+URZ+0xa0], R7 ;  /* 0x0000a0075a0075a7 */ /* 0x000e6400080011ff */
[----:B-1----:R-:W-:Y:S05]  /*68c0*/  @!P0 BRA `(.L_x_113) ;  /* 0x0000004000288947 */ /* 0x002fea0003800000 */
.L_x_112:
[----:B------:R-:W-:Y:S05]  /*68d0*/  @!P1 BRA `(.L_x_114) ;  /* 0x0000000000409947 */ /* 0x000fea0003800000 */
[----:B------:R-:W4:Y:S01]  /*68e0*/  LDCU.64 UR8, c[0x4][0x78] ;  /* 0x01000f00ff0877ac */ /* 0x000f220008000a00 */
[----:B------:R-:W-:Y:S01]  /*68f0*/  MOV R3, 0x0 ;  /* 0x0000000000037802 */ /* 0x000fe20000000f00 */
[----:B------:R-:W-:Y:S02]  /*6900*/  HFMA2 R12, -RZ, RZ, 0, 5.9604644775390625e-08 ;  /* 0x00000001ff0c7431 */ /* 0x000fe400000001ff */
[----:B------:R-:W-:Y:S02]  /*6910*/  IMAD.MOV.U32 R8, RZ, RZ, 0x192 ;  /* 0x00000192ff087424 */ /* 0x000fe400078e00ff */
[----:B------:R-:W-:Y:S01]  /*6920*/  IMAD.MOV.U32 R13, RZ, RZ, RZ ;  /* 0x000000ffff0d7224 */ /* 0x000fe200078e00ff */
[----:B------:R-:W1:Y:S01]  /*6930*/  LDCU.64 UR6, c[0x4][0x80] ;  /* 0x01001000ff0677ac */ /* 0x000e620008000a00 */
[----:B------:R-:W2:Y:S01]  /*6940*/  LDC.64 R2, c[0x4][R3] ;  /* 0x0100000003027b82 */ /* 0x000ea20000000a00 */
[----:B------:R-:W5:Y:S01]  /*6950*/  LDCU.64 UR4, c[0x4][0x18] ;  /* 0x01000300ff0477ac */ /* 0x000f620008000a00 */
[----:B----4-:R-:W-:Y:S01]  /*6960*/  MOV R5, UR9 ;  /* 0x0000000900057c02 */ /* 0x010fe20008000f00 */
[----:B------:R-:W-:Y:S01]  /*6970*/  IMAD.U32 R4, RZ, RZ, UR8 ;  /* 0x00000008ff047e24 */ /* 0x000fe2000f8e00ff */
[----:B-1----:R-:W-:Y:S01]  /*6980*/  MOV R7, UR7 ;  /* 0x0000000700077c02 */ /* 0x002fe20008000f00 */
[----:B------:R-:W-:Y:S01]  /*6990*/  IMAD.U32 R6, RZ, RZ, UR6 ;  /* 0x00000006ff067e24 */ /* 0x000fe2000f8e00ff */
[----:B-----5:R-:W-:Y:S01]  /*69a0*/  MOV R11, UR5 ;  /* 0x00000005000b7c02 */ /* 0x020fe20008000f00 */
[----:B------:R-:W-:Y:S02]  /*69b0*/  IMAD.U32 R10, RZ, RZ, UR4 ;  /* 0x00000004ff0a7e24 */ /* 0x000fe4000f8e00ff */
[----:B------:R-:W-:Y:S07]  /*69c0*/  LEPC R20, `(.L_x_114) ;  /* 0x000000001014794e */ /* 0x000fee0000000000 */
[----:B--23--:R-:W-:Y:S05]  /*69d0*/  CALL.ABS.NOINC R2 ;  /* 0x0000000002007343 */ /* 0x00cfea0003c00000 */
.L_x_114:
[-C--:B--2---:R-:W-:Y:S01]  /*69e0*/  F2FP.F16.E4M3.UNPACK_B R42, R72.reuse ;  /* 0x00000048ff2a723e */ /* 0x084fe200020006ff */
[----:B------:R-:W-:Y:S05]  /*69f0*/  WARPSYNC.ALL ;  /* 0x0000000000007948 */ /* 0x000fea0003800000 */
[----:B------:R-:W-:Y:S01]  /*6a00*/  R2UR UR4, R39 ;  /* 0x00000000270472ca */ /* 0x000fe200000e0000 */
[--C-:B------:R-:W-:Y:S01]  /*6a10*/  HADD2.F32 R40, -RZ, R42.reuse.H0_H0 ;  /* 0x2000002aff287230 */ /* 0x100fe20000004100 */
[----:B------:R-:W-:Y:S01]  /*6a20*/  F2FP.F16.E4M3.UNPACK_B R43, R72.H1 ;  /* 0x00000048ff2b723e */ /* 0x000fe200030006ff */
[----:B------:R-:W-:Y:S01]  /*6a30*/  HADD2.F32 R42, -RZ, R42.H1_H1 ;  /* 0x3000002aff2a7230 */ /* 0x000fe20000004100 */
[-C--:B------:R-:W-:Y:S01]  /*6a40*/  F2FP.F16.E4M3.UNPACK_B R45, R73.reuse ;  /* 0x00000049ff2d723e */ /* 0x080fe200020006ff */
[----:B------:R-:W-:Y:S01]  /*6a50*/  BSSY.RECONVERGENT B0, `(.L_x_115) ;  /* 0x000009e000007945 */ /* 0x000fe20003800200 */
[----:B------:R-:W-:Y:S01]  /*6a60*/  F2FP.F16.E4M3.UNPACK_B R47, R73.H1 ;  /* 0x00000049ff2f723e */ /* 0x000fe200030006ff */
[--C-:B------:R-:W-:Y:S01]  /*6a70*/  HADD2.F32 R44, -RZ, R43.reuse.H0_H0 ;  /* 0x2000002bff2c7230 */ /* 0x100fe20000004100 */
[-C--:B------:R-:W-:Y:S01]  /*6a80*/  F2FP.F16.E4M3.UNPACK_B R49, R74.reuse ;  /* 0x0000004aff31723e */ /* 0x080fe200020006ff */
[----:B------:R-:W-:Y:S01]  /*6a90*/  HADD2.F32 R46, -RZ, R43.H1_H1 ;  /* 0x3000002bff2e7230 */ /* 0x000fe20000004100 */
[----:B------:R-:W-:Y:S01]  /*6aa0*/  F2FP.F16.E4M3.UNPACK_B R51, R74.H1 ;  /* 0x0000004aff33723e */ /* 0x000fe200030006ff */
[--C-:B------:R-:W-:Y:S01]  /*6ab0*/  HADD2.F32 R43, -RZ, R45.reuse.H0_H0 ;  /* 0x2000002dff2b7230 */ /* 0x100fe20000004100 */
[-C--:B------:R-:W-:Y:S01]  /*6ac0*/  F2FP.F16.E4M3.UNPACK_B R53, R75.reuse ;  /* 0x0000004bff35723e */ /* 0x080fe200020006ff */
[----:B-1----:R-:W3:Y:S01]  /*6ad0*/  LDTM.x32 R4, tmem[UR4] ;  /* 0x00000004000479ee */ /* 0x002ee200082c0000 */
[----:B------:R-:W-:Y:S01]  /*6ae0*/  F2FP.F16.E4M3.UNPACK_B R55, R75.H1 ;  /* 0x0000004bff37723e */ /* 0x000fe200030006ff */
[----:B------:R-:W-:Y:S01]  /*6af0*/  HADD2.F32 R48, -RZ, R45.H1_H1 ;  /* 0x3000002dff307230 */ /* 0x000fe20000004100 */
[-C--:B------:R-:W-:Y:S01]  /*6b00*/  F2FP.F16.E4M3.UNPACK_B R57, R76.reuse ;  /* 0x0000004cff39723e */ /* 0x080fe200020006ff */
[----:B------:R-:W-:Y:S01]  /*6b10*/  HADD2.F32 R52, -RZ, R49.H1_H1 ;  /* 0x30000031ff347230 */ /* 0x000fe20000004100 */
[----:B------:R-:W-:Y:S01]  /*6b20*/  IADD3 R112, PT, PT, R84, UR43, RZ ;  /* 0x0000002b54707c10 */ /* 0x000fe2000fffe0ff */
[----:B------:R-:W-:Y:S01]  /*6b30*/  HADD2.F32 R56, -RZ, R53.H1_H1 ;  /* 0x30000035ff387230 */ /* 0x000fe20000004100 */
[----:B------:R-:W-:Y:S01]  /*6b40*/  MOV R101, 0x10 ;  /* 0x0000001000657802 */ /* 0x000fe20000000f00 */
[----:B------:R-:W-:Y:S01]  /*6b50*/  HADD2.F32 R60, -RZ, R57.H1_H1 ;  /* 0x30000039ff3c7230 */ /* 0x000fe20000004100 */
[----:B------:R-:W-:Y:S01]  /*6b60*/  LOP3.LUT P5, RZ, R85, 0x80, RZ, 0xc0, !PT ;  /* 0x0000008055ff7812 */ /* 0x000fe200078ac0ff */
[--C-:B------:R-:W-:Y:S01]  /*6b70*/  HADD2.F32 R45, -RZ, R47.reuse.H0_H0 ;  /* 0x2000002fff2d7230 */ /* 0x100fe20000004100 */
[----:B------:R-:W-:Y:S01]  /*6b80*/  F2FP.F16.E4M3.UNPACK_B R59, R76.H1 ;  /* 0x0000004cff3b723e */ /* 0x000fe200030006ff */
[----:B------:R-:W-:Y:S01]  /*6b90*/  HADD2.F32 R50, -RZ, R47.H1_H1 ;  /* 0x3000002fff327230 */ /* 0x000fe20000004100 */
[----:B------:R-:W-:Y:S01]  /*6ba0*/  SEL R101, R101, 0xfffffff0, !P5 ;  /* 0xfffffff065657807 */ /* 0x000fe20006800000 */
[----:B------:R-:W-:Y:S01]  /*6bb0*/  HADD2.F32 R47, -RZ, R49.H0_H0 ;  /* 0x20000031ff2f7230 */ /* 0x000fe20000004100 */
[-C--:B------:R-:W-:Y:S01]  /*6bc0*/  F2FP.F16.E4M3.UNPACK_B R61, R77.reuse ;  /* 0x0000004dff3d723e */ /* 0x080fe200020006ff */
[--C-:B------:R-:W-:Y:S01]  /*6bd0*/  HADD2.F32 R49, -RZ, R51.reuse.H0_H0 ;  /* 0x20000033ff317230 */ /* 0x100fe20000004100 */
[----:B------:R-:W-:Y:S01]  /*6be0*/  F2FP.F16.E4M3.UNPACK_B R63, R77.H1 ;  /* 0x0000004dff3f723e */ /* 0x000fe200030006ff */
[----:B------:R-:W-:Y:S01]  /*6bf0*/  HADD2.F32 R54, -RZ, R51.H1_H1 ;  /* 0x30000033ff367230 */ /* 0x000fe20000004100 */
[-C--:B------:R-:W-:Y:S01]  /*6c00*/  F2FP.F16.E4M3.UNPACK_B R65, R78.reuse ;  /* 0x0000004eff41723e */ /* 0x080fe200020006ff */
[----:B------:R-:W-:Y:S01]  /*6c10*/  HADD2.F32 R51, -RZ, R53.H0_H0 ;  /* 0x20000035ff337230 */ /* 0x000fe20000004100 */
[----:B------:R-:W-:Y:S01]  /*6c20*/  F2FP.F16.E4M3.UNPACK_B R67, R78.H1 ;  /* 0x0000004eff43723e */ /* 0x000fe200030006ff */
[----:B------:R-:W-:Y:S01]  /*6c30*/  HADD2.F32 R64, -RZ, R61.H1_H1 ;  /* 0x3000003dff407230 */ /* 0x000fe20000004100 */
[----:B------:R-:W-:Y:S01]  /*6c40*/  ISETP.NE.AND P0, PT, R97, RZ, PT ;  /* 0x000000ff6100720c */ /* 0x000fe20003f05270 */
[C---:B---3--:R-:W-:Y:S01]  /*6c50*/  FMUL R0, R38.reuse, R4 ;  /* 0x0000000426007220 */ /* 0x048fe20000400000 */
[C---:B------:R-:W-:Y:S01]  /*6c60*/  FMUL R2, R38.reuse, R5 ;  /* 0x0000000526027220 */ /* 0x040fe20000400000 */
[C---:B------:R-:W-:Y:S01]  /*6c70*/  FMUL R4, R38.reuse, R8 ;  /* 0x0000000826047220 */ /* 0x040fe20000400000 */
[C---:B------:R-:W-:Y:S01]  /*6c80*/  FMUL R5, R38.reuse, R9 ;  /* 0x0000000926057220 */ /* 0x040fe20000400000 */
[C---:B------:R-:W-:Y:S01]  /*6c90*/  FFMA R0, R41.reuse, R40, R0 ;  /* 0x0000002829007223 */ /* 0x040fe20000000000 */
[C---:B------:R-:W-:Y:S01]  /*6ca0*/  FFMA R2, R41.reuse, R42, R2 ;  /* 0x0000002a29027223 */ /* 0x040fe20000000002 */
[C---:B------:R-:W-:Y:S01]  /*6cb0*/  FMUL R8, R38.reuse, R12 ;  /* 0x0000000c26087220 */ /* 0x040fe20000400000 */
[C---:B------:R-:W-:Y:S01]  /*6cc0*/  FMUL R9, R38.reuse, R13 ;  /* 0x0000000d26097220 */ /* 0x040fe20000400000 */
[C---:B------:R-:W-:Y:S01]  /*6cd0*/  FMUL R12, R38.reuse, R16 ;  /* 0x00000010260c7220 */ /* 0x040fe20000400000 */
[C---:B------:R-:W-:Y:S01]  /*6ce0*/  FMUL R13, R38.reuse, R17 ;  /* 0x00000011260d7220 */ /* 0x040fe20000400000 */
[C---:B------:R-:W-:Y:S01]  /*6cf0*/  FMUL R16, R38.reuse, R20 ;  /* 0x0000001426107220 */ /* 0x040fe20000400000 */
[C---:B------:R-:W-:Y:S01]  /*6d00*/  FMUL R17, R38.reuse, R21 ;  /* 0x0000001526117220 */ /* 0x040fe20000400000 */
[C---:B------:R-:W-:Y:S01]  /*6d10*/  FMUL R20, R38.reuse, R24 ;  /* 0x0000001826147220 */ /* 0x040fe20000400000 */
[C---:B------:R-:W-:Y:S01]  /*6d20*/  FMUL R21, R38.reuse, R25 ;  /* 0x0000001926157220 */ /* 0x040fe20000400000 */
[----:B------:R-:W-:Y:S02]  /*6d30*/  HADD2.F32 R68, -RZ, R65.H1_H1 ;  /* 0x30000041ff447230 */ /* 0x000fe40000004100 */
[C---:B------:R-:W-:Y:S01]  /*6d40*/  FMUL R24, R38.reuse, R28 ;  /* 0x0000001c26187220 */ /* 0x040fe20000400000 */
[C---:B------:R-:W-:Y:S01]  /*6d50*/  FMUL R25, R38.reuse, R29 ;  /* 0x0000001d26197220 */ /* 0x040fe20000400000 */
[C---:B------:R-:W-:Y:S01]  /*6d60*/  FMUL R28, R38.reuse, R32 ;  /* 0x00000020261c7220 */ /* 0x040fe20000400000 */
[C---:B------:R-:W-:Y:S01]  /*6d70*/  FMUL R29, R38.reuse, R33 ;  /* 0x00000021261d7220 */ /* 0x040fe20000400000 */
[C---:B------:R-:W-:Y:S01]  /*6d80*/  FMUL R3, R38.reuse, R6 ;  /* 0x0000000626037220 */ /* 0x040fe20000400000 */
[C---:B------:R-:W-:Y:S01]  /*6d90*/  FMUL R7, R38.reuse, R7 ;  /* 0x0000000726077220 */ /* 0x040fe20000400000 */
[----:B------:R-:W-:Y:S01]  /*6da0*/  FMUL R6, R38, R10 ;  /* 0x0000000a26067220 */ /* 0x000fe20000400000 */
[-C--:B------:R-:W-:Y:S01]  /*6db0*/  F2FP.F16.E4M3.UNPACK_B R40, R79.reuse ;  /* 0x0000004fff28723e */ /* 0x080fe200020006ff */
[C---:B------:R-:W-:Y:S01]  /*6dc0*/  FFMA R3, R41.reuse, R44, R3 ;  /* 0x0000002c29037223 */ /* 0x040fe20000000003 */
[C---:B------:R-:W-:Y:S01]  /*6dd0*/  FFMA R7, R41.reuse, R46, R7 ;  /* 0x0000002e29077223 */ /* 0x040fe20000000007 */
[----:B------:R-:W-:Y:S01]  /*6de0*/  F2FP.F16.E4M3.UNPACK_B R42, R79.H1 ;  /* 0x0000004fff2a723e */ /* 0x000fe200030006ff */
[C---:B------:R-:W-:Y:S01]  /*6df0*/  FFMA R4, R41.reuse, R43, R4 ;  /* 0x0000002b29047223 */ /* 0x040fe20000000004 */
[C---:B------:R-:W-:Y:S01]  /*6e00*/  FFMA R5, R41.reuse, R48, R5 ;  /* 0x0000003029057223 */ /* 0x040fe20000000005 */
[----:B------:R-:W-:Y:S01]  /*6e10*/  ISETP.NE.AND P6, PT, R102, RZ, PT ;  /* 0x000000ff6600720c */ /* 0x000fe20003fc5270 */
[----:B------:R-:W-:Y:S01]  /*6e20*/  FFMA R6, R41, R45, R6 ;  /* 0x0000002d29067223 */ /* 0x000fe20000000006 */
[----:B------:R-:W-:Y:S01]  /*6e30*/  F2FP.SATFINITE.E4M3.F32.PACK_AB_MERGE_C R99, R7, R3, RZ ;  /* 0x000000030763723e */ /* 0x000fe200048070ff */
[C---:B------:R-:W-:Y:S01]  /*6e40*/  FMUL R11, R38.reuse, R11 ;  /* 0x0000000b260b7220 */ /* 0x040fe20000400000 */
[C---:B------:R-:W-:Y:S01]  /*6e50*/  FMUL R10, R38.reuse, R14 ;  /* 0x0000000e260a7220 */ /* 0x040fe20000400000 */
[----:B------:R-:W-:Y:S01]  /*6e60*/  FMUL R15, R38, R15 ;  /* 0x0000000f260f7220 */ /* 0x000fe20000400000 */
[----:B------:R-:W-:Y:S01]  /*6e70*/  F2FP.SATFINITE.E4M3.F32.PACK_AB_MERGE_C R104, R2, R0, R99 ;  /* 0x000000000268723e */ /* 0x000fe20004807063 */
[C---:B------:R-:W-:Y:S01]  /*6e80*/  FFMA R11, R41.reuse, R50, R11 ;  /* 0x00000032290b7223 */ /* 0x040fe2000000000b */
[----:B------:R-:W-:Y:S01]  /*6e90*/  IADD3 R99, PT, PT, R112, R101, RZ ;  /* 0x0000006570637210 */ /* 0x000fe20007ffe0ff */
[C---:B------:R-:W-:Y:S01]  /*6ea0*/  FFMA R8, R41.reuse, R47, R8 ;  /* 0x0000002f29087223 */ /* 0x040fe20000000008 */
[----:B------:R-:W-:Y:S01]  /*6eb0*/  FFMA R9, R41, R52, R9 ;  /* 0x0000003429097223 */ /* 0x000fe20000000009 */
[--C-:B------:R-:W-:Y:S01]  /*6ec0*/  HADD2.F32 R53, -RZ, R55.reuse.H0_H0 ;  /* 0x20000037ff357230 */ /* 0x100fe20000004100 */
[----:B------:R-:W-:Y:S01]  /*6ed0*/  F2FP.SATFINITE.E4M3.F32.PACK_AB_MERGE_C R105, R11, R6, RZ ;  /* 0x000000060b69723e */ /* 0x000fe200048070ff */
[C---:B------:R-:W-:Y:S01]  /*6ee0*/  FFMA R10, R41.reuse, R49, R10 ;  /* 0x00000031290a7223 */ /* 0x040fe2000000000a */
[C---:B------:R-:W-:Y:S01]  /*6ef0*/  FFMA R15, R41.reuse, R54, R15 ;  /* 0x00000036290f7223 */ /* 0x040fe2000000000f */
[----:B------:R-:W-:Y:S01]  /*6f00*/  FFMA R12, R41, R51, R12 ;  /* 0x00000033290c7223 */ /* 0x000fe2000000000c */
[----:B------:R-:W-:Y:S01]  /*6f10*/  F2FP.SATFINITE.E4M3.F32.PACK_AB_MERGE_C R105, R5, R4, R105 ;  /* 0x000000040569723e */ /* 0x000fe20004807069 */
[----:B------:R-:W-:Y:S01]  /*6f20*/  FFMA R13, R41, R56, R13 ;  /* 0x00000038290d7223 */ /* 0x000fe2000000000d */
[----:B------:R-:W-:Y:S01]  /*6f30*/  HADD2.F32 R58, -RZ, R55.H1_H1 ;  /* 0x30000037ff3a7230 */ /* 0x000fe20000004100 */
[----:B------:R-:W-:Y:S01]  /*6f40*/  F2FP.SATFINITE.E4M3.F32.PACK_AB_MERGE_C R106, R15, R10, RZ ;  /* 0x0000000a0f6a723e */ /* 0x000fe200048070ff */
[----:B------:R-:W-:Y:S02]  /*6f50*/  HADD2.F32 R55, -RZ, R57.H0_H0 ;  /* 0x20000039ff377230 */ /* 0x000fe40000004100 */
[C---:B------:R-:W-:Y:S01]  /*6f60*/  FMUL R14, R38.reuse, R18 ;  /* 0x00000012260e7220 */ /* 0x040fe20000400000 */
[C---:B------:R-:W-:Y:S01]  /*6f70*/  FMUL R19, R38.reuse, R19 ;  /* 0x0000001326137220 */ /* 0x040fe20000400000 */
[--C-:B------:R-:W-:Y:S02]  /*6f80*/  HADD2.F32 R57, -RZ, R59.reuse.H0_H0 ;  /* 0x2000003bff397230 */ /* 0x100fe40000004100 */
[C---:B------:R-:W-:Y:S01]  /*6f90*/  FMUL R18, R38.reuse, R22 ;  /* 0x0000001626127220 */ /* 0x040fe20000400000 */
[C---:B------:R-:W-:Y:S01]  /*6fa0*/  FFMA R14, R41.reuse, R53, R14 ;  /* 0x00000035290e7223 */ /* 0x040fe2000000000e */
[----:B------:R-:W-:Y:S02]  /*6fb0*/  HADD2.F32 R62, -RZ, R59.H1_H1 ;  /* 0x3000003bff3e7230 */ /* 0x000fe40000004100 */
[C---:B------:R-:W-:Y:S01]  /*6fc0*/  FFMA R19, R41.reuse, R58, R19 ;  /* 0x0000003a29137223 */ /* 0x040fe20000000013 */
[----:B------:R-:W-:Y:S02]  /*6fd0*/  HADD2.F32 R59, -RZ, R61.H0_H0 ;  /* 0x2000003dff3b7230 */ /* 0x000fe40000004100 */
[C---:B------:R-:W-:Y:S01]  /*6fe0*/  FMUL R23, R38.reuse, R23 ;  /* 0x0000001726177220 */ /* 0x040fe20000400000 */
[C---:B------:R-:W-:Y:S01]  /*6ff0*/  FFMA R16, R41.reuse, R55, R16 ;  /* 0x0000003729107223 */ /* 0x040fe20000000010 */
[C---:B------:R-:W-:Y:S01]  /*7000*/  FFMA R17, R41.reuse, R60, R17 ;  /* 0x0000003c29117223 */ /* 0x040fe20000000011 */
[--C-:B------:R-:W-:Y:S02]  /*7010*/  HADD2.F32 R61, -RZ, R63.reuse.H0_H0 ;  /* 0x2000003fff3d7230 */ /* 0x100fe40000004100 */
[C---:B------:R-:W-:Y:S01]  /*7020*/  FFMA R18, R41.reuse, R57, R18 ;  /* 0x0000003929127223 */ /* 0x040fe20000000012 */
[----:B------:R-:W-:Y:S02]  /*7030*/  HADD2.F32 R66, -RZ, R63.H1_H1 ;  /* 0x3000003fff427230 */ /* 0x000fe40000004100 */
[C---:B------:R-:W-:Y:S01]  /*7040*/  FMUL R22, R38.reuse, R26 ;  /* 0x0000001a26167220 */ /* 0x040fe20000400000 */
[----:B------:R-:W-:Y:S02]  /*7050*/  HADD2.F32 R63, -RZ, R65.H0_H0 ;  /* 0x20000041ff3f7230 */ /* 0x000fe40000004100 */
[C---:B------:R-:W-:Y:S01]  /*7060*/  FFMA R23, R41.reuse, R62, R23 ;  /* 0x0000003e29177223 */ /* 0x040fe20000000017 */
[C---:B------:R-:W-:Y:S01]  /*7070*/  FMUL R27, R38.reuse, R27 ;  /* 0x0000001b261b7220 */ /* 0x040fe20000400000 */
[C---:B------:R-:W-:Y:S01]  /*7080*/  FFMA R20, R41.reuse, R59, R20 ;  /* 0x0000003b29147223 */ /* 0x040fe20000000014 */
[C---:B------:R-:W-:Y:S01]  /*7090*/  FFMA R21, R41.reuse, R64, R21 ;  /* 0x0000004029157223 */ /* 0x040fe20000000015 */
[--C-:B------:R-:W-:Y:S02]  /*70a0*/  HADD2.F32 R65, -RZ, R67.reuse.H0_H0 ;  /* 0x20000043ff417230 */ /* 0x100fe40000004100 */
[C---:B------:R-:W-:Y:S01]  /*70b0*/  FFMA R22, R41.reuse, R61, R22 ;  /* 0x0000003d29167223 */ /* 0x040fe20000000016 */
[----:B------:R-:W-:Y:S02]  /*70c0*/  HADD2.F32 R70, -RZ, R67.H1_H1 ;  /* 0x30000043ff467230 */ /* 0x000fe40000004100 */
[C---:B------:R-:W-:Y:S01]  /*70d0*/  FMUL R26, R38.reuse, R30 ;  /* 0x0000001e261a7220 */ /* 0x040fe20000400000 */
[--C-:B------:R-:W-:Y:S02]  /*70e0*/  HADD2.F32 R67, -RZ, R40.reuse.H0_H0 ;  /* 0x20000028ff437230 */ /* 0x100fe40000004100 */
[C---:B------:R-:W-:Y:S01]  /*70f0*/  FFMA R27, R41.reuse, R66, R27 ;  /* 0x00000042291b7223 */ /* 0x040fe2000000001b */
[C---:B------:R-:W-:Y:S01]  /*7100*/  FMUL R31, R38.reuse, R31 ;  /* 0x0000001f261f7220 */ /* 0x040fe20000400000 */
[C---:B------:R-:W-:Y:S01]  /*7110*/  FFMA R24, R41.reuse, R63, R24 ;  /* 0x0000003f29187223 */ /* 0x040fe20000000018 */
[----:B------:R-:W-:Y:S02]  /*7120*/  HADD2.F32 R40, -RZ, R40.H1_H1 ;  /* 0x30000028ff287230 */ /* 0x000fe40000004100 */
[C---:B------:R-:W-:Y:S01]  /*7130*/  FFMA R25, R41.reuse, R68, R25 ;  /* 0x0000004429197223 */ /* 0x040fe20000000019 */
[--C-:B------:R-:W-:Y:S02]  /*7140*/  HADD2.F32 R69, -RZ, R42.reuse.H0_H0 ;  /* 0x2000002aff457230 */ /* 0x100fe40000004100 */
[C---:B------:R-:W-:Y:S01]  /*7150*/  FFMA R26, R41.reuse, R65, R26 ;  /* 0x00000041291a7223 */ /* 0x040fe2000000001a */
[----:B------:R-:W-:Y:S02]  /*7160*/  HADD2.F32 R42, -RZ, R42.H1_H1 ;  /* 0x3000002aff2a7230 */ /* 0x000fe40000004100 */
[C---:B------:R-:W-:Y:S01]  /*7170*/  FMUL R30, R38.reuse, R34 ;  /* 0x00000022261e7220 */ /* 0x040fe20000400000 */
[----:B------:R-:W-:Y:S01]  /*7180*/  FFMA R31, R41, R70, R31 ;  /* 0x00000046291f7223 */ /* 0x000fe2000000001f */
[----:B------:R-:W-:Y:S01]  /*7190*/  FMUL R35, R38, R35 ;  /* 0x0000002326237220 */ /* 0x000fe20000400000 */
[----:B------:R-:W-:Y:S01]  /*71a0*/  F2FP.SATFINITE.E4M3.F32.PACK_AB_MERGE_C R107, R19, R14, RZ ;  /* 0x0000000e136b723e */ /* 0x000fe200048070ff */
[C---:B------:R-:W-:Y:S01]  /*71b0*/  FFMA R28, R41.reuse, R67, R28 ;  /* 0x00000043291c7223 */ /* 0x040fe2000000001c */
[C---:B------:R-:W-:Y:S01]  /*71c0*/  FFMA R29, R41.reuse, R40, R29 ;  /* 0x00000028291d7223 */ /* 0x040fe2000000001d */
[C---:B------:R-:W-:Y:S01]  /*71d0*/  FFMA R30, R41.reuse, R69, R30 ;  /* 0x00000045291e7223 */ /* 0x040fe2000000001e */
[----:B------:R-:W-:Y:S01]  /*71e0*/  FFMA R35, R41, R42, R35 ;  /* 0x0000002a29237223 */ /* 0x000fe20000000023 */
[----:B------:R-:W-:Y:S02]  /*71f0*/  F2FP.SATFINITE.E4M3.F32.PACK_AB_MERGE_C R106, R9, R8, R106 ;  /* 0x00000008096a723e */ /* 0x000fe4000480706a */
[----:B------:R-:W-:Y:S02]  /*7200*/  F2FP.SATFINITE.E4M3.F32.PACK_AB_MERGE_C R107, R13, R12, R107 ;  /* 0x0000000c0d6b723e */ /* 0x000fe4000480706b */
[----:B------:R-:W-:Y:S02]  /*7210*/  F2FP.SATFINITE.E4M3.F32.PACK_AB_MERGE_C R108, R23, R18, RZ ;  /* 0x00000012176c723e */ /* 0x000fe400048070ff */
[----:B------:R-:W-:Y:S01]  /*7220*/  F2FP.SATFINITE.E4M3.F32.PACK_AB_MERGE_C R109, R27, R22, RZ ;  /* 0x000000161b6d723e */ /* 0x000fe200048070ff */
[----:B------:R1:W-:Y:S01]  /*7230*/  STS.128 [R84+UR43+0x4200], R104 ;  /* 0x0042006854007988 */ /* 0x0003e20008000c2b */
[----:B------:R-:W-:Y:S02]  /*7240*/  F2FP.SATFINITE.E4M3.F32.PACK_AB_MERGE_C R103, R31, R26, RZ ;  /* 0x0000001a1f67723e */ /* 0x000fe400048070ff */
[----:B------:R-:W-:Y:S02]  /*7250*/  F2FP.SATFINITE.E4M3.F32.PACK_AB_MERGE_C R113, R35, R30, RZ ;  /* 0x0000001e2371723e */ /* 0x000fe400048070ff */
[----:B------:R-:W-:Y:S02]  /*7260*/  F2FP.SATFINITE.E4M3.F32.PACK_AB_MERGE_C R108, R17, R16, R108 ;  /* 0x00000010116c723e */ /* 0x000fe4000480706c */
[----:B------:R-:W-:Y:S02]  /*7270*/  F2FP.SATFINITE.E4M3.F32.PACK_AB_MERGE_C R109, R21, R20, R109 ;  /* 0x00000014156d723e */ /* 0x000fe4000480706d */
[----:B------:R-:W-:Y:S02]  /*7280*/  F2FP.SATFINITE.E4M3.F32.PACK_AB_MERGE_C R110, R25, R24, R103 ;  /* 0x00000018196e723e */ /* 0x000fe40004807067 */
[----:B------:R-:W-:Y:S02]  /*7290*/  F2FP.SATFINITE.E4M3.F32.PACK_AB_MERGE_C R111, R29, R28, R113 ;  /* 0x0000001c1d6f723e */ /* 0x000fe40004807071 */
[----:B------:R-:W-:Y:S02]  /*72a0*/  LEA R103, R93, UR43, 0x3 ;  /* 0x0000002b5d677c11 */ /* 0x000fe4000f8e18ff */
[----:B------:R-:W-:Y:S01]  /*72b0*/  @P6 SHF.L.U32 R112, R92, 0x1f, RZ ;  /* 0x0000001f5c706819 */ /* 0x000fe200000006ff */
[----:B------:R1:W-:Y:S01]  /*72c0*/  STS.128 [R99+0x4200], R108 ;  /* 0x0042006c63007388 */ /* 0x0003e20000000c00 */
[----:B------:R-:W-:Y:S01]  /*72d0*/  @!PT LDS RZ, [RZ] ;  /* 0x00000000fffff984 */ /* 0x000fe20000000800 */
[----:B------:R-:W-:Y:S01]  /*72e0*/  @!PT LDS RZ, [RZ] ;  /* 0x00000000fffff984 */ /* 0x000fe20000000800 */
[----:B------:R-:W-:Y:S01]  /*72f0*/  @!PT LDS RZ, [RZ] ;  /* 0x00000000fffff984 */ /* 0x000fe20000000800 */
[----:B------:R-:W-:Y:S01]  /*7300*/  @!PT LDS RZ, [RZ] ;  /* 0x00000000fffff984 */ /* 0x000fe20000000800 */
[----:B------:R2:W-:Y:S07]  /*7310*/  MEMBAR.ALL.CTA ;  /* 0x0000000000007992 */ /* 0x0005ee0000008000 */
[----:B--2---:R-:W2:Y:S02]  /*7320*/  FENCE.VIEW.ASYNC.S ;  /* 0x00000000000073c6 */ /* 0x004ea40000000000 */
[----:B--2---:R-:W-:Y:S06]  /*7330*/  BAR.SYNC.DEFER_BLOCKING 0x1, 0x80 ;  /* 0x0042000000007b1d */ /* 0x004fec0000010000 */
[----:B------:R-:W-:Y:S05]  /*7340*/  @P0 BRA `(.L_x_116) ;  /* 0x0000000000380947 */ /* 0x000fea0003800000 */
[----:B------:R-:W-:Y:S01]  /*7350*/  UIADD3 UR4, UPT, UPT, UR43, 0x4200, URZ ;  /* 0x000042002b047890 */ /* 0x000fe2000fffe0ff */
[----:B------:R-:W-:Y:S01]  /*7360*/  UMOV UR51, UR36 ;  /* 0x0000002400337c82 */ /* 0x000fe20008000000 */
[----:B------:R-:W-:Y:S02]  /*7370*/  UIADD3 UR9, UPT, UPT, UR49, 0x80, URZ ;  /* 0x0000008031097890 */ /* 0x000fe4000fffe0ff */
[----:B------:R-:W-:Y:S02]  /*7380*/  UIADD3 UR8, UPT, UPT, UR43, 0x4a00, URZ ;  /* 0x00004a002b087890 */ /* 0x000fe4000fffe0ff */
[----:B------:R-:W-:Y:S01]  /*7390*/  MOV R96, UR4 ;  /* 0x0000000400607c02 */ /* 0x000fe20008000f00 */
[----:B------:R-:W-:Y:S01]  /*73a0*/  UIADD3 UR4, UP0, UPT, UR62, 0x680, URZ ;  /* 0x000006803e047890 */ /* 0x000fe2000ff1e0ff */
[----:B------:R-:W-:Y:S02]  /*73b0*/  UMOV UR10, UR50 ;  /* 0x00000032000a7c82 */ /* 0x000fe40008000000 */
[----:B------:R-:W-:Y:S01]  /*73c0*/  R2UR UR48, R96 ;  /* 0x00000000603072ca */ /* 0x000fe200000e0000 */
[----:B------:R-:W-:Y:S01]  /*73d0*/  UIADD3.X UR5, UPT, UPT, URZ, UR63, URZ, UP0, !UPT ;  /* 0x0000003fff057290 */ /* 0x000fe200087fe4ff */
[----:B------:R-:W-:Y:S11]  /*73e0*/  UMOV UR11, UR36 ;  /* 0x00000024000b7c82 */ /* 0x000ff60008000000 */
[----:B------:R2:W-:Y:S01]  /*73f0*/  UTMASTG.3D [UR48], [UR4] ;  /* 0x00000030040073b5 */ /* 0x0005e20008010000 */
[----:B------:R2:W-:Y:S01]  /*7400*/  UTMASTG.3D [UR8], [UR4] ;  /* 0x00000008040073b5 */ /* 0x0005e20008010000 */
[----:B------:R0:W-:Y:S01]  /*7410*/  UTMACMDFLUSH ;  /* 0x00000000000079b7 */ /* 0x0001e20000000000 */
[----:B--2---:R-:W-:Y:S04]  /*7420*/  DEPBAR.LE SB0, 0x1 ;  /* 0x000080400000791a */ /* 0x004fe80000000000 */
.L_x_116:
[----:B------:R-:W-:Y:S05]  /*7430*/  BSYNC.RECONVERGENT B0 ;  /* 0x0000000000007941 */ /* 0x000fea0003800200 */
.L_x_115:
[----:B------:R-:W-:Y:S06]  /*7440*/  BAR.SYNC.DEFER_BLOCKING 0x1, 0x80 ;  /* 0x0042000000007b1d */ /* 0x000fec0000010000 */
[----:B------:R-:W2:Y:S01]  /*7450*/  @P6 SYNCS.PHASECHK.TRANS64.TRYWAIT P0, [R103+URZ+0x30], R112 ;  /* 0x00003070670065a7 */ /* 0x000ea200080011ff */
[----:B------:R-:W-:Y:S01]  /*7460*/  BSSY B1, `(.L_x_117) ;  /* 0x0000020000017945 */ /* 0x000fe20003800000 */
[----:B--2---:R-:W-:Y:S03]  /*7470*/  @P6 SEL R71, RZ, 0x1, !P0 ;  /* 0x00000001ff476807 */ /* 0x004fe60004000000 */
[----:B------:R-:W-:Y:S05]  /*7480*/  @!P6 BRA `(.L_x_118) ;  /* 0x000000000074e947 */ /* 0x000fea0003800000 */
[----:B------:R-:W-:Y:S01]  /*7490*/  ISETP.NE.AND P1, PT, R100, RZ, PT ;  /* 0x000000ff6400720c */ /* 0x000fe20003f25270 */
[----:B------:R-:W2:Y:S01]  /*74a0*/  S2R R0, SR_CgaCtaId ;  /* 0x0000000000007919 */ /* 0x000ea20000008800 */
[----:B------:R-:W-:Y:S01]  /*74b0*/  ISETP.NE.AND P0, PT, R71, RZ, PT ;  /* 0x000000ff4700720c */ /* 0x000fe20003f05270 */
[----:B------:R-:W-:Y:S10]  /*74c0*/  BSSY B0, `(.L_x_119) ;  /* 0x0000008000007945 */ /* 0x000ff40003800000 */
[----:B------:R-:W-:Y:S05]  /*74d0*/  @P1 IMAD R2, R93, 0x1000, R84 ;  /* 0x000010005d021824 */ /* 0x000fea00078e0254 */
[----:B------:R-:W-:Y:S05]  /*74e0*/  @P1 IADD3 R4, PT, PT, R2, UR43, RZ ;  /* 0x0000002b02041c10 */ /* 0x000fea000fffe0ff */
[----:B------:R-:W-:Y:S01]  /*74f0*/  @P1 IMAD.IADD R3, R4, 0x1, R101 ;  /* 0x0000000104031824 */ /* 0x000fe200078e0265 */
[----:B------:R-:W-:Y:S06]  /*7500*/  @P0 BRA `(.L_x_120) ;  /* 0x00000000000c0947 */ /* 0x000fec0003800000 */
[----:B------:R-:W-:Y:S04]  /*7510*/  SHF.L.U32 R4, R92, 0x1f, RZ ;  /* 0x0000001f5c047819 */ /* 0x000fe800000006ff */
[----:B------:R-:W3:Y:S02]  /*7520*/  SYNCS.PHASECHK.TRANS64.TRYWAIT P0, [R103+URZ+0x30], R4 ;  /* 0x00003004670075a7 */ /* 0x000ee400080011ff */
[----:B---3--:R-:W-:Y:S05]  /*7530*/  @!P0 BRA `(.L_x_121) ;  /* 0x0000003400208947 */ /* 0x008fea0003800000 */
.L_x_120:
[----:B------:R-:W-:Y:S05]  /*7540*/  BSYNC B0 ;  /* 0x0000000000007941 */ /* 0x000fea0003800000 */
.L_x_119:
[----:B------:R-:W-:Y:S01]  /*7550*/  ISETP.NE.AND P0, PT, R100, RZ, PT ;  /* 0x000000ff6400720c */ /* 0x000fe20003f05270 */
[----:B---3--:R-:W-:Y:S02]  /*7560*/  VIADD R103, R103, 0x50 ;  /* 0x0000005067677836 */ /* 0x008fe40000000000 */
[----:B------:R-:W-:Y:S03]  /*7570*/  VIADD R93, R93, 0x1 ;  /* 0x000000015d5d7836 */ /* 0x000fe60000000000 */
[----:B--2---:R-:W-:Y:S07]  /*7580*/  PRMT R0, R0, 0x654, R103 ;  /* 0x0000065400007816 */ /* 0x004fee0000000067 */
[----:B------:R2:W3:Y:S04]  /*7590*/  @P0 LDS.128 R72, [R2+UR43+0x200] ;  /* 0x0002002b02480984 */ /* 0x0004e80008000c00 */
[----:B------:R2:W4:Y:S01]  /*75a0*/  @P0 LDS.128 R76, [R3+0x200] ;  /* 0x00020000034c0984 */ /* 0x0005220000000c00 */
        /* <DEDUP_REMOVED lines=11> */
.L_x_118:
[----:B------:R-:W-:Y:S05]  /*7660*/  BSYNC B1 ;  /* 0x0000000000017941 */ /* 0x000fea0003800000 */
.L_x_117:
[----:B--2---:R-:W-:Y:S05]  /*7670*/  VIADD R0, R39, 0x20 ;  /* 0x0000002027007836 */ /* 0x004fea0000000000 */
[----:B------:R-:W-:Y:S04]  /*7680*/  SHF.R.U32.HI R0, RZ, 0x15, R0 ;  /* 0x00000015ff007819 */ /* 0x000fe80000011600 */
[----:B------:R-:W-:Y:S11]  /*7690*/  LOP3.LUT P0, RZ, R0, 0x3, R87, 0x48, !PT ;  /* 0x0000000300ff7812 */ /* 0x000ff60007804857 */
[----:B------:R-:W-:Y:S02]  /*76a0*/  @!UPT UIADD3 URZ, UPT, UPT, URZ, URZ, URZ ;  /* 0x000000fffffff290 */ /* 0x000fe4000fffe0ff */
[----:B------:R-:W-:Y:S05]  /*76b0*/  @!P0 BRA `(.L_x_122) ;  /* 0x0000000000408947 */ /* 0x000fea0003800000 */
[----:B------:R-:W2:Y:S01]  /*76c0*/  LDCU.64 UR8, c[0x4][0x78] ;  /* 0x01000f00ff0877ac */ /* 0x000ea20008000a00 */
[----:B------:R-:W-:Y:S01]  /*76d0*/  MOV R3, 0x0 ;  /* 0x0000000000037802 */ /* 0x000fe20000000f00 */
[----:B------:R-:W-:Y:S02]  /*76e0*/  HFMA2 R12, -RZ, RZ, 0, 5.9604644775390625e-08 ;  /* 0x00000001ff0c7431 */ /* 0x000fe400000001ff */
[----:B------:R-:W-:Y:S02]  /*76f0*/  IMAD.MOV.U32 R8, RZ, RZ, 0x192 ;  /* 0x00000192ff087424 */ /* 0x000fe400078e00ff */
[----:B------:R-:W-:Y:S01]  /*7700*/  IMAD.MOV.U32 R13, RZ, RZ, RZ ;  /* 0x000000ffff0d7224 */ /* 0x000fe200078e00ff */
[----:B------:R-:W5:Y:S01]  /*7710*/  LDCU.64 UR6, c[0x4][0x80] ;  /* 0x01001000ff0677ac */ /* 0x000f620008000a00 */
[----:B------:R-:W1:Y:S01]  /*7720*/  LDC.64 R2, c[0x4][R3] ;  /* 0x0100000003027b82 */ /* 0x000e620000000a00 */
[----:B------:R-:W3:Y:S01]  /*7730*/  LDCU.64 UR4, c[0x4][0x18] ;  /* 0x01000300ff0477ac */ /* 0x000ee20008000a00 */
[----:B--2---:R-:W-:Y:S01]  /*7740*/  MOV R5, UR9 ;  /* 0x0000000900057c02 */ /* 0x004fe20008000f00 */
[----:B------:R-:W-:Y:S01]  /*7750*/  IMAD.U32 R4, RZ, RZ, UR8 ;  /* 0x00000008ff047e24 */ /* 0x000fe2000f8e00ff */
[----:B-----5:R-:W-:Y:S01]  /*7760*/  MOV R7, UR7 ;  /* 0x0000000700077c02 */ /* 0x020fe20008000f00 */
[----:B------:R-:W-:Y:S01]  /*7770*/  IMAD.U32 R6, RZ, RZ, UR6 ;  /* 0x00000006ff067e24 */ /* 0x000fe2000f8e00ff */
[----:B---3--:R-:W-:Y:S01]  /*7780*/  MOV R11, UR5 ;  /* 0x00000005000b7c02 */ /* 0x008fe20008000f00 */
[----:B------:R-:W-:Y:S02]  /*7790*/  IMAD.U32 R10, RZ, RZ, UR4 ;  /* 0x00000004ff0a7e24 */ /* 0x000fe4000f8e00ff */
[----:B------:R-:W-:Y:S07]  /*77a0*/  LEPC R20, `(.L_x_122) ;  /* 0x000000001014794e */ /* 0x000fee0000000000 */
[----:B-1--4-:R-:W-:Y:S05]  /*77b0*/  CALL.ABS.NOINC R2 ;  /* 0x0000000002007343 */ /* 0x012fea0003c00000 */
.L_x_122:
[-C--:B---3--:R-:W-:Y:S01]  /*77c0*/  F2FP.F16.E4M3.UNPACK_B R42, R72.reuse ;  /* 0x00000048ff2a723e */ /* 0x088fe200020006ff */
        /* <DEDUP_REMOVED lines=13> */
[----:B------:R-:W-:Y:S01]  /*78a0*/  F2FP.F16.E4M3.UNPACK_B R54, R75 ;  /* 0x0000004bff36723e */ /* 0x000fe200020006ff */
[----:B------:R-:W2:Y:S01]  /*78b0*/  LDTM.x32 R4, tmem[UR4+0x20] ;  /* 0x00002004000479ee */ /* 0x000ea200082c0000 */
[----:B------:R-:W-:Y:S01]  /*78c0*/  HADD2.F32 R46, -RZ, R46.H1_H1 ;  /* 0x3000002eff2e7230 */ /* 0x000fe20000004100 */
[----:B----4-:R-:W-:Y:S01]  /*78d0*/  F2FP.F16.E4M3.UNPACK_B R58, R76 ;  /* 0x0000004cff3a723e */ /* 0x010fe200020006ff */
[--C-:B------:R-:W-:Y:S01]  /*78e0*/  HADD2.F32 R49, -RZ, R50.reuse.H0_H0 ;  /* 0x20000032ff317230 */ /* 0x100fe20000004100 */
[----:B------:R-:W-:Y:S01]  /*78f0*/  F2FP.F16.E4M3.UNPACK_B R62, R77 ;  /* 0x0000004dff3e723e */ /* 0x000fe200020006ff */
[----:B------:R-:W-:Y:S01]  /*7900*/  HADD2.F32 R50, -RZ, R50.H1_H1 ;  /* 0x30000032ff327230 */ /* 0x000fe20000004100 */
[----:B------:R-:W-:Y:S01]  /*7910*/  F2FP.F16.E4M3.UNPACK_B R66, R78 ;  /* 0x0000004eff42723e */ /* 0x000fe200020006ff */
[--C-:B------:R-:W-:Y:S01]  /*7920*/  HADD2.F32 R53, -RZ, R54.reuse.H0_H0 ;  /* 0x20000036ff357230 */ /* 0x100fe20000004100 */
[----:B------:R-:W-:Y:S01]  /*7930*/  F2FP.F16.E4M3.UNPACK_B R70, R79 ;  /* 0x0000004fff46723e */ /* 0x000fe200020006ff */
[----:B------:R-:W-:Y:S01]  /*7940*/  HADD2.F32 R54, -RZ, R54.H1_H1 ;  /* 0x30000036ff367230 */ /* 0x000fe20000004100 */
[----:B------:R-:W-:Y:S01]  /*7950*/  F2FP.F16.E4M3.UNPACK_B R56, R75.H1 ;  /* 0x0000004bff38723e */ /* 0x000fe200030006ff */
[--C-:B------:R-:W-:Y:S01]  /*7960*/  HADD2.F32 R57, -RZ, R58.reuse.H0_H0 ;  /* 0x2000003aff397230 */ /* 0x100fe20000004100 */
[----:B------:R-:W-:Y:S01]  /*7970*/  F2FP.F16.E4M3.UNPACK_B R60, R76.H1 ;  /* 0x0000004cff3c723e */ /* 0x000fe200030006ff */
[----:B------:R-:W-:Y:S01]  /*7980*/  HADD2.F32 R58, -RZ, R58.H1_H1 ;  /* 0x3000003aff3a7230 */ /* 0x000fe20000004100 */
[----:B------:R-:W-:Y:S01]  /*7990*/  F2FP.F16.E4M3.UNPACK_B R64, R77.H1 ;  /* 0x0000004dff40723e */ /* 0x000fe200030006ff */
[--C-:B------:R-:W-:Y:S01]  /*79a0*/  HADD2.F32 R61, -RZ, R62.reuse.H0_H0 ;  /* 0x2000003eff3d7230 */ /* 0x100fe20000004100 */
[----:B------:R-:W-:Y:S01]  /*79b0*/  F2FP.F16.E4M3.UNPACK_B R68, R78.H1 ;  /* 0x0000004eff44723e */ /* 0x000fe200030006ff */
[----:B------:R-:W-:Y:S01]  /*79c0*/  HADD2.F32 R62, -RZ, R62.H1_H1 ;  /* 0x3000003eff3e7230 */ /* 0x000fe20000004100 */
[----:B------:R-:W-:Y:S01]  /*79d0*/  ISETP.NE.AND P0, PT, R97, RZ, PT ;  /* 0x000000ff6100720c */ /* 0x000fe20003f05270 */
[--C-:B------:R-:W-:Y:S01]  /*79e0*/  HADD2.F32 R65, -RZ, R66.reuse.H0_H0 ;  /* 0x20000042ff417230 */ /* 0x100fe20000004100 */
[----:B------:R-:W-:Y:S01]  /*79f0*/  ISETP.NE.AND P6, PT, R102, RZ, PT ;  /* 0x000000ff6600720c */ /* 0x000fe20003fc5270 */
[----:B------:R-:W-:Y:S02]  /*7a00*/  HADD2.F32 R66, -RZ, R66.H1_H1 ;  /* 0x30000042ff427230 */ /* 0x000fe40000004100 */
[--C-:B------:R-:W-:Y:S02]  /*7a10*/  HADD2.F32 R69, -RZ, R70.reuse.H0_H0 ;  /* 0x20000046ff457230 */ /* 0x100fe40000004100 */
[C---:B--2---:R-:W-:Y:S01]  /*7a20*/  FMUL R0, R38.reuse, R4 ;  /* 0x0000000426007220 */ /* 0x044fe20000400000 */
        /* <DEDUP_REMOVED lines=20> */
[--C-:B------:R-:W-:Y:S02]  /*7b70*/  HADD2.F32 R47, -RZ, R48.reuse.H0_H0 ;  /* 0x20000030ff2f7230 */ /* 0x100fe40000004100 */
[C---:B------:R-:W-:Y:S01]  /*7b80*/  FMUL R6, R38.reuse, R10 ;  /* 0x0000000a26067220 */ /* 0x040fe20000400000 */
[C---:B------:R-:W-:Y:S01]  /*7b90*/  FFMA R3, R41.reuse, R42, R3 ;  /* 0x0000002a29037223 */ /* 0x040fe20000000003 */
[----:B------:R-:W-:Y:S02]  /*7ba0*/  HADD2.F32 R48, -RZ, R48.H1_H1 ;  /* 0x30000030ff307230 */ /* 0x000fe40000004100 */
[C---:B------:R-:W-:Y:S01]  /*7bb0*/  FFMA R7, R41.reuse, R44, R7 ;  /* 0x0000002c29077223 */ /* 0x040fe20000000007 */
[C---:B------:R-:W-:Y:S01]  /*7bc0*/  FFMA R4, R41.reuse, R45, R4 ;  /* 0x0000002d29047223 */ /* 0x040fe20000000004 */
[C---:B------:R-:W-:Y:S01]  /*7bd0*/  FFMA R5, R41.reuse, R46, R5 ;  /* 0x0000002e29057223 */ /* 0x040fe20000000005 */
[----:B------:R-:W-:Y:S01]  /*7be0*/  FFMA R6, R41, R47, R6 ;  /* 0x0000002f29067223 */ /* 0x000fe20000000006 */
[----:B------:R-:W-:Y:S01]  /*7bf0*/  FMUL R11, R38, R11 ;  /* 0x0000000b260b7220 */ /* 0x000fe20000400000 */
[----:B------:R-:W-:Y:S01]  /*7c00*/  F2FP.F16.E4M3.UNPACK_B R40, R79.H1 ;  /* 0x0000004fff28723e */ /* 0x000fe200030006ff */
[--C-:B------:R-:W-:Y:S01]  /*7c10*/  HADD2.F32 R51, -RZ, R52.reuse.H0_H0 ;  /* 0x20000034ff337230 */ /* 0x100fe20000004100 */
[----:B------:R-:W-:Y:S01]  /*7c20*/  F2FP.SATFINITE.E4M3.F32.PACK_AB_MERGE_C R103, R7, R3, RZ ;  /* 0x000000030767723e */ /* 0x000fe200048070ff */
[C---:B------:R-:W-:Y:S01]  /*7c30*/  FFMA R11, R41.reuse, R48, R11 ;  /* 0x00000030290b7223 */ /* 0x040fe2000000000b */
[C---:B------:R-:W-:Y:S01]  /*7c40*/  FFMA R8, R41.reuse, R49, R8 ;  /* 0x0000003129087223 */ /* 0x040fe20000000008 */
[----:B------:R-:W-:Y:S01]  /*7c50*/  FFMA R9, R41, R50, R9 ;  /* 0x0000003229097223 */ /* 0x000fe20000000009 */
[----:B-1----:R-:W-:Y:S01]  /*7c60*/  F2FP.SATFINITE.E4M3.F32.PACK_AB_MERGE_C R104, R2, R0, R103 ;  /* 0x000000000268723e */ /* 0x002fe20004807067 */
[----:B------:R-:W-:Y:S01]  /*7c70*/  HADD2.F32 R52, -RZ, R52.H1_H1 ;  /* 0x30000034ff347230 */ /* 0x000fe20000004100 */
[----:B------:R-:W-:Y:S01]  /*7c80*/  F2FP.SATFINITE.E4M3.F32.PACK_AB_MERGE_C R105, R11, R6, RZ ;  /* 0x000000060b69723e */ /* 0x000fe200048070ff */
[C---:B------:R-:W-:Y:S01]  /*7c90*/  FMUL R10, R38.reuse, R14 ;  /* 0x0000000e260a7220 */ /* 0x040fe20000400000 */
[C---:B------:R-:W-:Y:S01]  /*7ca0*/  FMUL R15, R38.reuse, R15 ;  /* 0x0000000f260f7220 */ /* 0x040fe20000400000 */
[--C-:B------:R-:W-:Y:S01]  /*7cb0*/  HADD2.F32 R55, -RZ, R56.reuse.H0_H0 ;  /* 0x20000038ff377230 */ /* 0x100fe20000004100 */
[----:B------:R-:W-:Y:S01]  /*7cc0*/  F2FP.SATFINITE.E4M3.F32.PACK_AB_MERGE_C R105, R5, R4, R105 ;  /* 0x000000040569723e */ /* 0x000fe20004807069 */
[C---:B------:R-:W-:Y:S01]  /*7cd0*/  FFMA R10, R41.reuse, R51, R10 ;  /* 0x00000033290a7223 */ /* 0x040fe2000000000a */
[C---:B------:R-:W-:Y:S01]  /*7ce0*/  FFMA R15, R41.reuse, R52, R15 ;  /* 0x00000034290f7223 */ /* 0x040fe2000000000f */
[C---:B------:R-:W-:Y:S01]  /*7cf0*/  FFMA R12, R41.reuse, R53, R12 ;  /* 0x00000035290c7223 */ /* 0x040fe2000000000c */
[C---:B------:R-:W-:Y:S01]  /*7d00*/  FFMA R13, R41.reuse, R54, R13 ;  /* 0x00000036290d7223 */ /* 0x040fe2000000000d */
[----:B------:R-:W-:Y:S02]  /*7d10*/  HADD2.F32 R56, -RZ, R56.H1_H1 ;  /* 0x30000038ff387230 */ /* 0x000fe40000004100 */
[C---:B------:R-:W-:Y:S01]  /*7d20*/  FMUL R14, R38.reuse, R18 ;  /* 0x00000012260e7220 */ /* 0x040fe20000400000 */
[C---:B------:R-:W-:Y:S01]  /*7d30*/  FMUL R19, R38.reuse, R19 ;  /* 0x0000001326137220 */ /* 0x040fe20000400000 */
[--C-:B------:R-:W-:Y:S02]  /*7d40*/  HADD2.F32 R59, -RZ, R60.reuse.H0_H0 ;  /* 0x2000003cff3b7230 */ /* 0x100fe40000004100 */
[C---:B------:R-:W-:Y:S01]  /*7d50*/  FMUL R18, R38.reuse, R22 ;  /* 0x0000001626127220 */ /* 0x040fe20000400000 */
[C---:B------:R-:W-:Y:S01]  /*7d60*/  FFMA R14, R41.reuse, R55, R14 ;  /* 0x00000037290e7223 */ /* 0x040fe2000000000e */
[----:B------:R-:W-:Y:S02]  /*7d70*/  HADD2.F32 R60, -RZ, R60.H1_H1 ;  /* 0x3000003cff3c7230 */ /* 0x000fe40000004100 */
        /* <DEDUP_REMOVED lines=27> */
[----:B------:R-:W-:Y:S01]  /*7f30*/  FFMA R28, R41, R69, R28 ;  /* 0x00000045291c7223 */ /* 0x000fe2000000001c */
[----:B------:R-:W-:Y:S01]  /*7f40*/  F2FP.SATFINITE.E4M3.F32.PACK_AB_MERGE_C R107, R19, R14, RZ ;  /* 0x0000000e136b723e */ /* 0x000fe200048070ff */
        /* <DEDUP_REMOVED lines=25> */
[----:B------:R-:W-:Y:S02]  /*80e0*/  UIADD3 UR4, UP0, UPT, UR62, 0x680, URZ ;  /* 0x000006803e047890 */ /* 0x000fe4000ff1e0ff */
[----:B------:R-:W-:Y:S02]  /*80f0*/  UIADD3 UR13, UPT, UPT, UR49, 0x20, URZ ;  /* 0x00000020310d7890 */ /* 0x000fe4000fffe0ff */
[----:B------:R-:W-:Y:S02]  /*8100*/  UIADD3 UR12, UPT, UPT, UR43, 0x5200, URZ ;  /* 0x000052002b0c7890 */ /* 0x000fe4000fffe0ff */
[----:B------:R-:W-:Y:S01]  /*8110*/  UIADD3.X UR5, UPT, UPT, URZ, UR63, URZ, UP0, !UPT ;  /* 0x0000003fff057290 */ /* 0x000fe200087fe4ff */
[----:B------:R-:W-:Y:S01]  /*8120*/  UMOV UR14, UR50 ;  /* 0x00000032000e7c82 */ /* 0x000fe20008000000 */
[----:B------:R-:W-:Y:S01]  /*8130*/  UMOV UR15, UR36 ;  /* 0x00000024000f7c82 */ /* 0x000fe20008000000 */
[----:B------:R-:W-:Y:S02]  /*8140*/  UIADD3 UR9, UPT, UPT, UR49, 0xa0, URZ ;  /* 0x000000a031097890 */ /* 0x000fe4000fffe0ff */
[----:B------:R-:W-:Y:S01]  /*8150*/  UIADD3 UR8, UPT, UPT, UR43, 0x5a00, URZ ;  /* 0x00005a002b087890 */ /* 0x000fe2000fffe0ff */
[----:B------:R-:W-:Y:S03]  /*8160*/  UMOV UR10, UR50 ;  /* 0x00000032000a7c82 */ /* 0x000fe60008000000 */
[----:B------:R2:W-:Y:S01]  /*8170*/  UTMASTG.3D [UR12], [UR4] ;  /* 0x0000000c040073b5 */ /* 0x0005e20008010000 */
[----:B------:R-:W-:Y:S04]  /*8180*/  UMOV UR11, UR36 ;  /* 0x00000024000b7c82 */ /* 0x000fe80008000000 */
[----:B------:R2:W-:Y:S01]  /*8190*/  UTMASTG.3D [UR8], [UR4] ;  /* 0x00000008040073b5 */ /* 0x0005e20008010000 */
[----:B------:R0:W-:Y:S01]  /*81a0*/  UTMACMDFLUSH ;  /* 0x00000000000079b7 */ /* 0x0001e20000000000 */
[----:B--2---:R-:W-:Y:S04]  /*81b0*/  DEPBAR.LE SB0, 0x1 ;  /* 0x000080400000791a */ /* 0x004fe80000000000 */
.L_x_124:
[----:B------:R-:W-:Y:S05]  /*81c0*/  BSYNC.RECONVERGENT B0 ;  /* 0x0000000000007941 */ /* 0x000fea0003800200 */
.L_x_123:
        /* <DEDUP_REMOVED lines=16> */
.L_x_128:
[----:B------:R-:W-:Y:S05]  /*82d0*/  BSYNC B0 ;  /* 0x0000000000007941 */ /* 0x000fea0003800000 */
.L_x_127:
        /* <DEDUP_REMOVED lines=17> */
.L_x_126:
[----:B------:R-:W-:Y:S05]  /*83f0*/  BSYNC B1 ;  /* 0x0000000000017941 */ /* 0x000fea0003800000 */
.L_x_125:
        /* <DEDUP_REMOVED lines=21> */
.L_x_130:
        /* <DEDUP_REMOVED lines=17> */
[----:B------:R-:W-:Y:S01]  /*8660*/  ISETP.NE.AND P6, PT, R102, RZ, PT ;  /* 0x000000ff6600720c */ /* 0x000fe20003fc5270 */
[--C-:B------:R-:W-:Y:S01]  /*8670*/  HADD2.F32 R49, -RZ, R50.reuse.H0_H0 ;  /* 0x20000032ff317230 */ /* 0x100fe20000004100 */
[----:B----4-:R-:W-:Y:S01]  /*8680*/  F2FP.F16.E4M3.UNPACK_B R58, R76 ;  /* 0x0000004cff3a723e */ /* 0x010fe200020006ff */
[----:B------:R-:W-:Y:S01]  /*8690*/  HADD2.F32 R50, -RZ, R50.H1_H1 ;  /* 0x30000032ff327230 */ /* 0x000fe20000004100 */
[----:B------:R-:W-:Y:S01]  /*86a0*/  F2FP.F16.E4M3.UNPACK_B R62, R77 ;  /* 0x0000004dff3e723e */ /* 0x000fe200020006ff */
[--C-:B------:R-:W-:Y:S01]  /*86b0*/  HADD2.F32 R53, -RZ, R54.reuse.H0_H0 ;  /* 0x20000036ff357230 */ /* 0x100fe20000004100 */
[----:B------:R-:W-:Y:S01]  /*86c0*/  F2FP.F16.E4M3.UNPACK_B R66, R78 ;  /* 0x0000004eff42723e */ /* 0x000fe200020006ff */
[----:B------:R-:W-:Y:S01]  /*86d0*/  HADD2.F32 R54, -RZ, R54.H1_H1 ;  /* 0x30000036ff367230 */ /* 0x000fe20000004100 */
[----:B------:R-:W-:Y:S01]  /*86e0*/  F2FP.F16.E4M3.UNPACK_B R70, R79 ;  /* 0x0000004fff46723e */ /* 0x000fe200020006ff */
[--C-:B------:R-:W-:Y:S01]  /*86f0*/  HADD2.F32 R57, -RZ, R58.reuse.H0_H0 ;  /* 0x2000003aff397230 */ /* 0x100fe20000004100 */
[----:B------:R-:W-:Y:S01]  /*8700*/  F2FP.F16.E4M3.UNPACK_B R56, R75.H1 ;  /* 0x0000004bff38723e */ /* 0x000fe200030006ff */
[----:B------:R-:W-:Y:S01]  /*8710*/  HADD2.F32 R58, -RZ, R58.H1_H1 ;  /* 0x3000003aff3a7230 */ /* 0x000fe20000004100 */
[----:B------:R-:W-:Y:S01]  /*8720*/  F2FP.F16.E4M3.UNPACK_B R60, R76.H1 ;  /* 0x0000004cff3c723e */ /* 0x000fe200030006ff */
[--C-:B------:R-:W-:Y:S01]  /*8730*/  HADD2.F32 R61, -RZ, R62.reuse.H0_H0 ;  /* 0x2000003eff3d7230 */ /* 0x100fe20000004100 */
[----:B------:R-:W-:Y:S01]  /*8740*/  F2FP.F16.E4M3.UNPACK_B R64, R77.H1 ;  /* 0x0000004dff40723e */ /* 0x000fe200030006ff */
[----:B------:R-:W-:Y:S01]  /*8750*/  HADD2.F32 R62, -RZ, R62.H1_H1 ;  /* 0x3000003eff3e7230 */ /* 0x000fe20000004100 */
[----:B------:R-:W-:Y:S01]  /*8760*/  F2FP.F16.E4M3.UNPACK_B R68, R78.H1 ;  /* 0x0000004eff44723e */ /* 0x000fe200030006ff */
        /* <DEDUP_REMOVED lines=112> */
[----:B------:R-:W-:Y:S02]  /*8e70*/  UIADD3 UR4, UPT, UPT, UR43, 0x4200, URZ ;  /* 0x000042002b047890 */ /* 0x000fe4000fffe0ff */
[----:B------:R-:W-:Y:S01]  /*8e80*/  UIADD3 UR9, UPT, UPT, UR49, 0x40, URZ ;  /* 0x0000004031097890 */ /* 0x000fe2000fffe0ff */
[----:B------:R-:W-:Y:S01]  /*8e90*/  UMOV UR10, UR50 ;  /* 0x00000032000a7c82 */ /* 0x000fe20008000000 */
[----:B------:R-:W-:Y:S02]  /*8ea0*/  UMOV UR11, UR36 ;  /* 0x00000024000b7c82 */ /* 0x000fe40008000000 */
[----:B------:R-:W-:Y:S01]  /*8eb0*/  MOV R96, UR4 ;  /* 0x0000000400607c02 */ /* 0x000fe20008000f00 */
[----:B------:R-:W-:Y:S02]  /*8ec0*/  UIADD3 UR4, UP0, UPT, UR62, 0x680, URZ ;  /* 0x000006803e047890 */ /* 0x000fe4000ff1e0ff */
[----:B------:R-:W-:Y:S01]  /*8ed0*/  UIADD3 UR13, UPT, UPT, UR49, 0xc0, URZ ;  /* 0x000000c0310d7890 */ /* 0x000fe2000fffe0ff */
[----:B------:R-:W-:Y:S01]  /*8ee0*/  R2UR UR8, R96 ;  /* 0x00000000600872ca */ /* 0x000fe200000e0000 */
[----:B------:R-:W-:Y:S02]  /*8ef0*/  UIADD3.X UR5, UPT, UPT, URZ, UR63, URZ, UP0, !UPT ;  /* 0x0000003fff057290 */ /* 0x000fe400087fe4ff */
[----:B------:R-:W-:Y:S01]  /*8f00*/  UIADD3 UR12, UPT, UPT, UR43, 0x4a00, URZ ;  /* 0x00004a002b0c7890 */ /* 0x000fe2000fffe0ff */
[----:B------:R-:W-:Y:S01]  /*8f10*/  UMOV UR14, UR50 ;  /* 0x00000032000e7c82 */ /* 0x000fe20008000000 */
[----:B------:R-:W-:Y:S08]  /*8f20*/  UMOV UR15, UR36 ;  /* 0x00000024000f7c82 */ /* 0x000ff00008000000 */
[----:B------:R2:W-:Y:S01]  /*8f30*/  UTMASTG.3D [UR8], [UR4] ;  /* 0x00000008040073b5 */ /* 0x0005e20008010000 */
[----:B------:R2:W-:Y:S01]  /*8f40*/  UTMASTG.3D [UR12], [UR4] ;  /* 0x0000000c040073b5 */ /* 0x0005e20008010000 */
[----:B------:R0:W-:Y:S01]  /*8f50*/  UTMACMDFLUSH ;  /* 0x00000000000079b7 */ /* 0x0001e20000000000 */
[----:B--2---:R-:W-:Y:S04]  /*8f60*/  DEPBAR.LE SB0, 0x1 ;  /* 0x000080400000791a */ /* 0x004fe80000000000 */
.L_x_132:
[----:B------:R-:W-:Y:S05]  /*8f70*/  BSYNC.RECONVERGENT B0 ;  /* 0x0000000000007941 */ /* 0x000fea0003800200 */
.L_x_131:
        /* <DEDUP_REMOVED lines=16> */
.L_x_136:
[----:B------:R-:W-:Y:S05]  /*9080*/  BSYNC B0 ;  /* 0x0000000000007941 */ /* 0x000fea0003800000 */
.L_x_135:
        /* <DEDUP_REMOVED lines=17> */
.L_x_134:
[----:B------:R-:W-:Y:S05]  /*91a0*/  BSYNC B1 ;  /* 0x0000000000017941 */ /* 0x000fea0003800000 */
.L_x_133:
        /* <DEDUP_REMOVED lines=21> */
.L_x_138:
[----:B------:R-:W-:Y:S01]  /*9300*/  ISETP.NE.AND P0, PT, R97, RZ, PT ;  /* 0x000000ff6100720c */ /* 0x000fe20003f05270 */
[----:B------:R-:W-:Y:S05]  /*9310*/  WARPSYNC.ALL ;  /* 0x0000000000007948 */ /* 0x000fea0003800000 */
[----:B------:R-:W-:Y:S01]  /*9320*/  R2UR UR4, R39 ;  /* 0x00000000270472ca */ /* 0x000fe200000e0000 */
[----:B------:R-:W-:Y:S01]  /*9330*/  BSSY.RECONVERGENT B0, `(.L_x_139) ;  /* 0x000009f000007945 */ /* 0x000fe20003800200 */
[-C--:B---3--:R-:W-:Y:S02]  /*9340*/  F2FP.F16.E4M3.UNPACK_B R42, R72.reuse ;  /* 0x00000048ff2a723e */ /* 0x088fe400020006ff */
[----:B------:R-:W-:Y:S02]  /*9350*/  F2FP.F16.E4M3.UNPACK_B R72, R72.H1 ;  /* 0x00000048ff48723e */ /* 0x000fe400030006ff */
[-C--:B------:R-:W-:Y:S01]  /*9360*/  F2FP.F16.E4M3.UNPACK_B R46, R73.reuse ;  /* 0x00000049ff2e723e */ /* 0x080fe200020006ff */
[--C-:B------:R-:W-:Y:S01]  /*9370*/  HADD2.F32 R40, -RZ, R42.reuse.H0_H0 ;  /* 0x2000002aff287230 */ /* 0x100fe20000004100 */
[----:B------:R-:W-:Y:S01]  /*9380*/  F2FP.F16.E4M3.UNPACK_B R73, R73.H1 ;  /* 0x00000049ff49723e */ /* 0x000fe200030006ff */
[----:B------:R-:W-:Y:S01]  /*9390*/  HADD2.F32 R42, -RZ, R42.H1_H1 ;  /* 0x3000002aff2a7230 */ /* 0x000fe20000004100 */
[-C--:B------:R-:W-:Y:S01]  /*93a0*/  F2FP.F16.E4M3.UNPACK_B R50, R74.reuse ;  /* 0x0000004aff32723e */ /* 0x080fe200020006ff */
[----:B------:R-:W-:Y:S01]  /*93b0*/  HADD2.F32 R43, -RZ, R72.H0_H0 ;  /* 0x20000048ff2b7230 */ /* 0x000fe20000004100 */
[----:B------:R-:W-:Y:S01]  /*93c0*/  F2FP.F16.E4M3.UNPACK_B R74, R74.H1 ;  /* 0x0000004aff4a723e */ /* 0x000fe200030006ff */
[----:B------:R-:W2:Y:S01]  /*93d0*/  LDTM.x32 R4, tmem[UR4+0x60] ;  /* 0x00006004000479ee */ /* 0x000ea200082c0000 */
[----:B------:R-:W-:Y:S01]  /*93e0*/  NOP ;  /* 0x0000000000007918 */ /* 0x000fe20000000000 */
[----:B------:R-:W-:Y:S01]  /*93f0*/  IADD3 R90, PT, PT, R90, 0xc0, RZ ;  /* 0x000000c05a5a7810 */ /* 0x000fe20007ffe0ff */
[--C-:B------:R-:W-:Y:S01]  /*9400*/  HADD2.F32 R45, -RZ, R46.reuse.H0_H0 ;  /* 0x2000002eff2d7230 */ /* 0x100fe20000004100 */
[----:B------:R-:W-:Y:S01]  /*9410*/  F2FP.F16.E4M3.UNPACK_B R54, R75 ;  /* 0x0000004bff36723e */ /* 0x000fe200020006ff */
[----:B------:R-:W-:Y:S01]  /*9420*/  HADD2.F32 R46, -RZ, R46.H1_H1 ;  /* 0x3000002eff2e7230 */ /* 0x000fe20000004100 */
[----:B------:R-:W-:Y:S01]  /*9430*/  LOP3.LUT R90, R90, 0xfefffff8, RZ, 0xc0, !PT ;  /* 0xfefffff85a5a7812 */ /* 0x000fe200078ec0ff */
[--C-:B------:R-:W-:Y:S01]  /*9440*/  HADD2.F32 R49, -RZ, R50.reuse.H0_H0 ;  /* 0x20000032ff317230 */ /* 0x100fe20000004100 */
[----:B----4-:R-:W-:Y:S01]  /*9450*/  F2FP.F16.E4M3.UNPACK_B R58, R76 ;  /* 0x0000004cff3a723e */ /* 0x010fe200020006ff */
[----:B------:R-:W-:Y:S01]  /*9460*/  HADD2.F32 R50, -RZ, R50.H1_H1 ;  /* 0x30000032ff327230 */ /* 0x000fe20000004100 */
[----:B--2---:R2:W-:Y:S01]  /*9470*/  SYNCS.ARRIVE.TRANS64.RED.A1T0 RZ, [R90+URZ], RZ ;  /* 0x000000ff5aff79a7 */ /* 0x0045e200081004ff */
[--C-:B------:R-:W-:Y:S01]  /*9480*/  HADD2.F32 R53, -RZ, R54.reuse.H0_H0 ;  /* 0x20000036ff357230 */ /* 0x100fe20000004100 */
[-C--:B------:R-:W-:Y:S01]  /*9490*/  F2FP.F16.E4M3.UNPACK_B R62, R77.reuse ;  /* 0x0000004dff3e723e */ /* 0x080fe200020006ff */
[----:B------:R-:W-:Y:S01]  /*94a0*/  HADD2.F32 R54, -RZ, R54.H1_H1 ;  /* 0x30000036ff367230 */ /* 0x000fe20000004100 */
[----:B------:R-:W-:Y:S01]  /*94b0*/  F2FP.F16.E4M3.UNPACK_B R77, R77.H1 ;  /* 0x0000004dff4d723e */ /* 0x000fe200030006ff */
        /* <DEDUP_REMOVED lines=8> */
[----:B------:R-:W-:Y:S02]  /*9540*/  HADD2.F32 R64, -RZ, R77.H1_H1 ;  /* 0x3000004dff407230 */ /* 0x000fe40000004100 */
[C---:B------:R-:W-:Y:S01]  /*9550*/  FMUL R4, R38.reuse, R4 ;  /* 0x0000000426047220 */ /* 0x040fe20000400000 */
        /* <DEDUP_REMOVED lines=13> */
[--C-:B------:R-:W-:Y:S02]  /*9630*/  HADD2.F32 R65, -RZ, R66.reuse.H0_H0 ;  /* 0x20000042ff417230 */ /* 0x100fe40000004100 */
[C---:B------:R-:W-:Y:S01]  /*9640*/  FMUL R24, R38.reuse, R28 ;  /* 0x0000001c26187220 */ /* 0x040fe20000400000 */
[----:B------:R-:W-:Y:S02]  /*9650*/  HADD2.F32 R66, -RZ, R66.H1_H1 ;  /* 0x30000042ff427230 */ /* 0x000fe40000004100 */
[C---:B------:R-:W-:Y:S01]  /*9660*/  FMUL R25, R38.reuse, R29 ;  /* 0x0000001d26197220 */ /* 0x040fe20000400000 */
[--C-:B------:R-:W-:Y:S02]  /*9670*/  HADD2.F32 R69, -RZ, R70.reuse.H0_H0 ;  /* 0x20000046ff457230 */ /* 0x100fe40000004100 */
[C---:B------:R-:W-:Y:S01]  /*9680*/  FMUL R28, R38.reuse, R32 ;  /* 0x00000020261c7220 */ /* 0x040fe20000400000 */
[----:B------:R-:W-:Y:S02]  /*9690*/  HADD2.F32 R70, -RZ, R70.H1_H1 ;  /* 0x30000046ff467230 */ /* 0x000fe40000004100 */
[C---:B------:R-:W-:Y:S01]  /*96a0*/  FMUL R29, R38.reuse, R33 ;  /* 0x00000021261d7220 */ /* 0x040fe20000400000 */
        /* <DEDUP_REMOVED lines=11> */
[C---:B------:R-:W-:Y:S01]  /*9760*/  FMUL R11, R38.reuse, R11 ;  /* 0x0000000b260b7220 */ /* 0x040fe20000400000 */
[----:B------:R-:W-:Y:S01]  /*9770*/  F2FP.F16.E4M3.UNPACK_B R78, R78.H1 ;  /* 0x0000004eff4e723e */ /* 0x000fe200030006ff */
[--C-:B------:R-:W-:Y:S01]  /*9780*/  HADD2.F32 R51, -RZ, R74.reuse.H0_H0 ;  /* 0x2000004aff337230 */ /* 0x100fe20000004100 */
[----:B------:R-:W-:Y:S01]  /*9790*/  F2FP.SATFINITE.E4M3.F32.PACK_AB_MERGE_C R100, R7, R6, RZ ;  /* 0x000000060764723e */ /* 0x000fe200048070ff */
[C---:B------:R-:W-:Y:S01]  /*97a0*/  FFMA R11, R41.reuse, R48, R11 ;  /* 0x00000030290b7223 */ /* 0x040fe2000000000b */
[C---:B------:R-:W-:Y:S01]  /*97b0*/  FFMA R12, R41.reuse, R49, R12 ;  /* 0x00000031290c7223 */ /* 0x040fe2000000000c */
[----:B------:R-:W-:Y:S01]  /*97c0*/  FFMA R13, R41, R50, R13 ;  /* 0x00000032290d7223 */ /* 0x000fe2000000000d */
[----:B------:R-:W-:Y:S01]  /*97d0*/  F2FP.SATFINITE.E4M3.F32.PACK_AB_MERGE_C R100, R5, R4, R100 ;  /* 0x000000040564723e */ /* 0x000fe20004807064 */
        /* <DEDUP_REMOVED lines=21> */
[----:B------:R-:W-:Y:S02]  /*9930*/  HADD2.F32 R62, -RZ, R77.H0_H0 ;  /* 0x2000004dff3e7230 */ /* 0x000fe40000004100 */
[C---:B------:R-:W-:Y:S01]  /*9940*/  FFMA R22, R41.reuse, R59, R22 ;  /* 0x0000003b29167223 */ /* 0x040fe20000000016 */
[C---:B------:R-:W-:Y:S01]  /*9950*/  FMUL R3, R38.reuse, R26 ;  /* 0x0000001a26037220 */ /* 0x040fe20000400000 */
[C---:B------:R-:W-:Y:S01]  /*9960*/  FFMA R23, R41.reuse, R60, R23 ;  /* 0x0000003c29177223 */ /* 0x040fe20000000017 */
[C---:B------:R-:W-:Y:S01]  /*9970*/  FMUL R27, R38.reuse, R27 ;  /* 0x0000001b261b7220 */ /* 0x040fe20000400000 */
[C---:B------:R-:W-:Y:S01]  /*9980*/  FFMA R0, R41.reuse, R61, R0 ;  /* 0x0000003d29007223 */ /* 0x040fe20000000000 */
[----:B------:R-:W-:Y:S01]  /*9990*/  F2FP.F16.E4M3.UNPACK_B R79, R79.H1 ;  /* 0x0000004fff4f723e */ /* 0x000fe200030006ff */
        /* <DEDUP_REMOVED lines=23> */
[----:B-1----:R-:W-:Y:S02]  /*9b10*/  F2FP.SATFINITE.E4M3.F32.PACK_AB_MERGE_C R104, R23, R22, RZ ;  /* 0x000000161768723e */ /* 0x002fe400048070ff */
        /* <DEDUP_REMOVED lines=8> */
[----:B------:R-:W-:Y:S03]  /*9ba0*/  IADD3 R36, PT, PT, R36, 0x1, RZ ;  /* 0x0000000124247810 */ /* 0x000fe60007ffe0ff */
[----:B------:R2:W-:Y:S01]  /*9bb0*/  STS.128 [R99+0x5200], R104 ;  /* 0x0052006863007388 */ /* 0x0005e20000000c00 */
[----:B------:R-:W-:Y:S01]  /*9bc0*/  @!PT LDS RZ, [RZ] ;  /* 0x00000000fffff984 */ /* 0x000fe20000000800 */
[----:B------:R-:W-:Y:S01]  /*9bd0*/  @!PT LDS RZ, [RZ] ;  /* 0x00000000fffff984 */ /* 0x000fe20000000800 */
[----:B------:R-:W-:Y:S01]  /*9be0*/  @!PT LDS RZ, [RZ] ;  /* 0x00000000fffff984 */ /* 0x000fe20000000800 */
[----:B------:R-:W-:Y:S01]  /*9bf0*/  @!PT LDS RZ, [RZ] ;  /* 0x00000000fffff984 */ /* 0x000fe20000000800 */
[----:B------:R1:W-:Y:S07]  /*9c00*/  MEMBAR.ALL.CTA ;  /* 0x0000000000007992 */ /* 0x0003ee0000008000 */
[----:B-1----:R-:W1:Y:S02]  /*9c10*/  FENCE.VIEW.ASYNC.S ;  /* 0x00000000000073c6 */ /* 0x002e640000000000 */
[----:B-1----:R-:W-:Y:S06]  /*9c20*/  BAR.SYNC.DEFER_BLOCKING 0x1, 0x80 ;  /* 0x0042000000007b1d */ /* 0x002fec0000010000 */
        /* <DEDUP_REMOVED lines=14> */
[----:B-1----:R-:W-:Y:S04]  /*9d10*/  DEPBAR.LE SB0, 0x1 ;  /* 0x000080400000791a */ /* 0x002fe80000000000 */
.L_x_140:
[----:B------:R-:W-:Y:S05]  /*9d20*/  BSYNC.RECONVERGENT B0 ;  /* 0x0000000000007941 */ /* 0x000fea0003800200 */
.L_x_139:
[----:B------:R-:W-:Y:S01]  /*9d30*/  R2UR UR4, R88 ;  /* 0x00000000580472ca */ /* 0x000fe200000e0000 */
[----:B------:R-:W-:Y:S01]  /*9d40*/  BAR.SYNC.DEFER_BLOCKING 0x1, 0x80 ;  /* 0x0042000000007b1d */ /* 0x000fe20000010000 */
[----:B------:R-:W-:Y:S01]  /*9d50*/  ISETP.NE.AND P0, PT, R91, 0x2, PT ;  /* 0x000000025b00780c */ /* 0x000fe20003f05270 */
[----:B------:R-:W-:Y:S01]  /*9d60*/  UISETP.NE.AND UP0, UPT, UR44, URZ, UPT ;  /* 0x000000ff2c00728c */ /* 0x000fe2000bf05270 */
[----:B------:R-:W-:Y:S01]  /*9d70*/  ISETP.NE.AND P1, PT, R36, 0x4, PT ;  /* 0x000000042400780c */ /* 0x000fe20003f25270 */
[----:B------:R-:W-:Y:S01]  /*9d80*/  UIADD3 UR32, UPT, UPT, UR37, UR59, URZ ;  /* 0x0000003b25207290 */ /* 0x000fe2000fffe0ff */
[----:B------:R-:W-:Y:S02]  /*9d90*/  SEL R3, RZ, 0x1, P0 ;  /* 0x00000001ff037807 */ /* 0x000fe40000000000 */
[----:B------:R-:W-:Y:S02]  /*9da0*/  SEL R0, RZ, 0x1, P1 ;  /* 0x00000001ff007807 */ /* 0x000fe40000800000 */
[----:B------:R-:W-:Y:S02]  /*9db0*/  LOP3.LUT R94, R94, R3, RZ, 0x3c, !PT ;  /* 0x000000035e5e7212 */ /* 0x000fe400078e3cff */
[----:B------:R-:W-:Y:S01]  /*9dc0*/  LOP3.LUT R95, R95, R0, RZ, 0x3c, !PT ;  /* 0x000000005f5f7212 */ /* 0x000fe200078e3cff */
[----:B------:R-:W-:Y:S01]  /*9dd0*/  UIADD3 UR20, UPT, UPT, UR38, UR4, URZ ;  /* 0x0000000426147290 */ /* 0x000fe2000fffe0ff */
[----:B------:R-:W-:Y:S02]  /*9de0*/  SEL R91, R91, RZ, P0 ;  /* 0x000000ff5b5b7207 */ /* 0x000fe40000000000 */
[----:B------:R-:W-:Y:S01]  /*9df0*/  SEL R36, R36, RZ, P1 ;  /* 0x000000ff24247207 */ /* 0x000fe20000800000 */
[----:B------:R-:W-:Y:S01]  /*9e00*/  UMOV UR36, UR58 ;  /* 0x0000003a00247c82 */ /* 0x000fe20008000000 */
[----:B------:R-:W-:Y:S07]  /*9e10*/  BRA.U UP0, `(.L_x_141) ;  /* 0xffffffb900ac7547 */ /* 0x000fee000b83ffff */
[----:B------:R-:W-:Y:S05]  /*9e20*/  EXIT ;  /* 0x000000000000794d */ /* 0x000fea0003800000 */
.L_x_24:
[----:B-1----:R1:W2:Y:S02]  /*9e30*/  SYNCS.PHASECHK.TRANS64.TRYWAIT P0, [R0+URZ+0xf0], R3 ;  /* 0x0000f003000075a7 */ /* 0x0022a400080011ff */
[----:B--2---:R-:W-:Y:S05]  /*9e40*/  @!P0 NANOSLEEP.SYNCS 0x989680 ;  /* 0x009896800000895d */ /* 0x004fea0003900000 */
[----:B------:R-:W2:Y:S02]  /*9e50*/  @!P0 SYNCS.PHASECHK.TRANS64 P0, [R0+URZ+0xf0], R3 ;  /* 0x0000f003000085a7 */ /* 0x000ea400080010ff */
[----:B--2---:R-:W-:Y:S05]  /*9e60*/  @!P0 BRA `(.L_x_24) ;  /* 0xfffffffc00f08947 */ /* 0x004fea000383ffff */
[----:B------:R-:W-:Y:S05]  /*9e70*/  BRA `(.L_x_142) ;  /* 0xffffff7800e47947 */ /* 0x000fea000383ffff */
.L_x_27:
[----:B-1----:R-:W-:-:S07]  /*9e80*/  MOV R0, UR33 ;  /* 0x0000002100007c02 */ /* 0x002fce0008000f00 */
.L_x_143:
[----:B-1----:R1:W2:Y:S02]  /*9e90*/  SYNCS.PHASECHK.TRANS64.TRYWAIT P0, [R0+URZ+0x18], R3 ;  /* 0x00001803000075a7 */ /* 0x0022a400080011ff */
[----:B--2---:R-:W-:Y:S05]  /*9ea0*/  @!P0 NANOSLEEP.SYNCS 0x989680 ;  /* 0x009896800000895d */ /* 0x004fea0003900000 */
[----:B------:R-:W2:Y:S02]  /*9eb0*/  @!P0 SYNCS.PHASECHK.TRANS64 P0, [R0+URZ+0x18], R3 ;  /* 0x00001803000085a7 */ /* 0x000ea400080010ff */
[----:B--2---:R-:W-:Y:S05]  /*9ec0*/  @!P0 BRA `(.L_x_143) ;  /* 0xfffffffc00f08947 */ /* 0x004fea000383ffff */
[----:B------:R-:W-:Y:S05]  /*9ed0*/  BRA `(.L_x_26) ;  /* 0xffffff7c00347947 */ /* 0x000fea000383ffff */
.L_x_34:
[----:B-1----:R-:W-:-:S07]  /*9ee0*/  MOV R0, UR17 ;  /* 0x0000001100007c02 */ /* 0x002fce0008000f00 */
.L_x_144:
[----:B-1----:R1:W2:Y:S02]  /*9ef0*/  SYNCS.PHASECHK.TRANS64.TRYWAIT P0, [R0+URZ+0x18], R3 ;  /* 0x00001803000075a7 */ /* 0x0022a400080011ff */
[----:B--2---:R-:W-:Y:S05]  /*9f00*/  @!P0 NANOSLEEP.SYNCS 0x989680 ;  /* 0x009896800000895d */ /* 0x004fea0003900000 */
[----:B------:R-:W2:Y:S02]  /*9f10*/  @!P0 SYNCS.PHASECHK.TRANS64 P0, [R0+URZ+0x18], R3 ;  /* 0x00001803000085a7 */ /* 0x000ea400080010ff */
[----:B--2---:R-:W-:Y:S05]  /*9f20*/  @!P0 BRA `(.L_x_144) ;  /* 0xfffffffc00f08947 */ /* 0x004fea000383ffff */
[----:B------:R-:W-:Y:S05]  /*9f30*/  BRA `(.L_x_33) ;  /* 0xffffff7c00f47947 */ /* 0x000fea000383ffff */
.L_x_39:
[----:B-1----:R1:W2:Y:S02]  /*9f40*/  SYNCS.PHASECHK.TRANS64.TRYWAIT P0, [R3+URZ+0x80], R0 ;  /* 0x00008000030075a7 */ /* 0x0022a400080011ff */
[----:B--2---:R-:W-:Y:S05]  /*9f50*/  @!P0 NANOSLEEP.SYNCS 0x989680 ;  /* 0x009896800000895d */ /* 0x004fea0003900000 */
[----:B------:R-:W2:Y:S02]  /*9f60*/  @!P0 SYNCS.PHASECHK.TRANS64 P0, [R3+URZ+0x80], R0 ;  /* 0x00008000030085a7 */ /* 0x000ea400080010ff */
[----:B--2---:R-:W-:Y:S05]  /*9f70*/  @!P0 BRA `(.L_x_39) ;  /* 0xfffffffc00f08947 */ /* 0x004fea000383ffff */
[----:B------:R-:W-:Y:S05]  /*9f80*/  BRA `(.L_x_145) ;  /* 0xffffff8000987947 */ /* 0x000fea000383ffff */
.L_x_43:
[----:B-1----:R-:W-:-:S07]  /*9f90*/  MOV R0, UR4 ;  /* 0x0000000400007c02 */ /* 0x002fce0008000f00 */
.L_x_146:
[----:B-1----:R1:W2:Y:S02]  /*9fa0*/  SYNCS.PHASECHK.TRANS64.TRYWAIT P0, [R0+URZ], R3 ;  /* 0x00000003000075a7 */ /* 0x0022a400080011ff */
[----:B--2---:R-:W-:Y:S05]  /*9fb0*/  @!P0 NANOSLEEP.SYNCS 0x989680 ;  /* 0x009896800000895d */ /* 0x004fea0003900000 */
[----:B------:R-:W2:Y:S02]  /*9fc0*/  @!P0 SYNCS.PHASECHK.TRANS64 P0, [R0+URZ], R3 ;  /* 0x00000003000085a7 */ /* 0x000ea400080010ff */
[----:B--2---:R-:W-:Y:S05]  /*9fd0*/  @!P0 BRA `(.L_x_146) ;  /* 0xfffffffc00f08947 */ /* 0x004fea000383ffff */
[----:B------:R-:W-:Y:S05]  /*9fe0*/  BRA `(.L_x_147) ;  /* 0xffffff8800407947 */ /* 0x000fea000383ffff */
.L_x_44:
[----:B------:R-:W-:-:S07]  /*9ff0*/  MOV R0, UR5 ;  /* 0x0000000500007c02 */ /* 0x000fce0008000f00 */
.L_x_148:
[----:B-1----:R1:W2:Y:S02]  /*a000*/  SYNCS.PHASECHK.TRANS64.TRYWAIT P0, [R0+URZ], R3 ;  /* 0x00000003000075a7 */ /* 0x0022a400080011ff */
[----:B--2---:R-:W-:Y:S05]  /*a010*/  @!P0 NANOSLEEP.SYNCS 0x989680 ;  /* 0x009896800000895d */ /* 0x004fea0003900000 */
[----:B------:R-:W2:Y:S02]  /*a020*/  @!P0 SYNCS.PHASECHK.TRANS64 P0, [R0+URZ], R3 ;  /* 0x00000003000085a7 */ /* 0x000ea400080010ff */
[----:B--2---:R-:W-:Y:S05]  /*a030*/  @!P0 BRA `(.L_x_148) ;  /* 0xfffffffc00f08947 */ /* 0x004fea000383ffff */
[----:B------:R-:W-:Y:S05]  /*a040*/  BRA `(.L_x_149) ;  /* 0xffffff88004c7947 */ /* 0x000fea000383ffff */
.L_x_47:
[----:B-1----:R1:W2:Y:S02]  /*a050*/  SYNCS.PHASECHK.TRANS64.TRYWAIT P0, [R2+URZ+0xe0], R5 ;  /* 0x0000e005020075a7 */ /* 0x0022a400080011ff */
[----:B--2---:R-:W-:Y:S05]  /*a060*/  @!P0 NANOSLEEP.SYNCS 0x989680 ;  /* 0x009896800000895d */ /* 0x004fea0003900000 */
[----:B------:R-:W2:Y:S02]  /*a070*/  @!P0 SYNCS.PHASECHK.TRANS64 P0, [R2+URZ+0xe0], R5 ;  /* 0x0000e005020085a7 */ /* 0x000ea400080010ff */
[----:B--2---:R-:W-:Y:S05]  /*a080*/  @!P0 BRA `(.L_x_47) ;  /* 0xfffffffc00f08947 */ /* 0x004fea000383ffff */
[----:B------:R-:W-:Y:S05]  /*a090*/  BRA `(.L_x_150) ;  /* 0xffffff8800a87947 */ /* 0x000fea000383ffff */
.L_x_48:
[----:B------:R-:W-:-:S07]  /*a0a0*/  MOV R2, UR4 ;  /* 0x0000000400027c02 */ /* 0x000fce0008000f00 */
.L_x_151:
[----:B-1----:R1:W2:Y:S02]  /*a0b0*/  SYNCS.PHASECHK.TRANS64.TRYWAIT P0, [R2+URZ+0x90], R5 ;  /* 0x00009005020075a7 */ /* 0x0022a400080011ff */
[----:B--2---:R-:W-:Y:S05]  /*a0c0*/  @!P0 NANOSLEEP.SYNCS 0x989680 ;  /* 0x009896800000895d */ /* 0x004fea0003900000 */
[----:B------:R-:W2:Y:S02]  /*a0d0*/  @!P0 SYNCS.PHASECHK.TRANS64 P0, [R2+URZ+0x90], R5 ;  /* 0x00009005020085a7 */ /* 0x000ea400080010ff */
[----:B--2---:R-:W-:Y:S05]  /*a0e0*/  @!P0 BRA `(.L_x_151) ;  /* 0xfffffffc00f08947 */ /* 0x004fea000383ffff */
[----:B------:R-:W-:Y:S05]  /*a0f0*/  BRA `(.L_x_152) ;  /* 0xffffff8800b87947 */ /* 0x000fea000383ffff */
.L_x_49:
[----:B-1----:R1:W2:Y:S02]  /*a100*/  SYNCS.PHASECHK.TRANS64.TRYWAIT P1, [R2+URZ+0x80], R5 ;  /* 0x00008005020075a7 */ /* 0x0022a400080211ff */
[----:B--2---:R-:W-:Y:S05]  /*a110*/  @!P1 NANOSLEEP.SYNCS 0x989680 ;  /* 0x009896800000995d */ /* 0x004fea0003900000 */
[----:B------:R-:W2:Y:S02]  /*a120*/  @!P1 SYNCS.PHASECHK.TRANS64 P1, [R2+URZ+0x80], R5 ;  /* 0x00008005020095a7 */ /* 0x000ea400080210ff */
[----:B--2---:R-:W-:Y:S05]  /*a130*/  @!P1 BRA `(.L_x_49) ;  /* 0xfffffffc00f09947 */ /* 0x004fea000383ffff */
[----:B------:R-:W-:Y:S05]  /*a140*/  BRA `(.L_x_153) ;  /* 0xffffff8800e87947 */ /* 0x000fea000383ffff */
.L_x_52:
[----:B------:R-:W-:-:S07]  /*a150*/  MOV R0, UR4 ;  /* 0x0000000400007c02 */ /* 0x000fce0008000f00 */
.L_x_154:
[----:B-1----:R1:W2:Y:S02]  /*a160*/  SYNCS.PHASECHK.TRANS64.TRYWAIT P0, [R0+URZ+0x90], R3 ;  /* 0x00009003000075a7 */ /* 0x0022a400080011ff */
[----:B--2---:R-:W-:Y:S05]  /*a170*/  @!P0 NANOSLEEP.SYNCS 0x989680 ;  /* 0x009896800000895d */ /* 0x004fea0003900000 */
[----:B------:R-:W2:Y:S02]  /*a180*/  @!P0 SYNCS.PHASECHK.TRANS64 P0, [R0+URZ+0x90], R3 ;  /* 0x00009003000085a7 */ /* 0x000ea400080010ff */
[----:B--2---:R-:W-:Y:S05]  /*a190*/  @!P0 BRA `(.L_x_154) ;  /* 0xfffffffc00f08947 */ /* 0x004fea000383ffff */
[----:B------:R-:W-:Y:S05]  /*a1a0*/  BRA `(.L_x_51) ;  /* 0xffffff8c003c7947 */ /* 0x000fea000383ffff */
.L_x_61:
[----:B-1----:R-:W-:-:S04]  /*a1b0*/  MOV R0, UR5 ;  /* 0x0000000500007c02 */ /* 0x002fc80008000f00 */
[----:B------:R1:W2:Y:S03]  /*a1c0*/  SYNCS.PHASECHK.TRANS64.TRYWAIT P0, [R0+URZ+0x8], R7 ;  /* 0x00000807000075a7 */ /* 0x0002a600080011ff */
[----:B--2---:R-:W-:Y:S05]  /*a1d0*/  @!P0 NANOSLEEP.SYNCS 0x989680 ;  /* 0x009896800000895d */ /* 0x004fea0003900000 */
[----:B------:R-:W2:Y:S02]  /*a1e0*/  @!P0 SYNCS.PHASECHK.TRANS64 P0, [R0+URZ+0x8], R7 ;  /* 0x00000807000085a7 */ /* 0x000ea400080010ff */
[----:B--2---:R-:W-:Y:S05]  /*a1f0*/  @!P0 BRA `(.L_x_61) ;  /* 0xfffffffc00ec8947 */ /* 0x004fea000383ffff */
[----:B------:R-:W-:Y:S05]  /*a200*/  BRA `(.L_x_60) ;  /* 0xffffff8c00f07947 */ /* 0x000fea000383ffff */
.L_x_63:
[----:B------:R-:W-:Y:S01]  /*a210*/  BSSY B0, `(.L_x_155) ;  /* 0x0000006000007945 */ /* 0x000fe20003800000 */
[----:B------:R-:W-:-:S07]  /*a220*/  MOV R15, 0xffffffff ;  /* 0xffffffff000f7802 */ /* 0x000fce0000000f00 */
[----:B-1---5:R-:W-:Y:S05]  /*a230*/  WARPSYNC.COLLECTIVE R15, `(.L_x_156) ;  /* 0x000000000f0c7348 */ /* 0x022fea0003c00000 */
[----:B------:R-:W-:Y:S02]  /*a240*/  ELECT P6, UR79, PT ;  /* 0x00000000004f782f */ /* 0x000fe400038c0000 */
[----:B------:R-:W-:Y:S01]  /*a250*/  MOV R14, UR79 ;  /* 0x0000004f000e7c02 */ /* 0x000fe20008000f00 */
[----:B-1---5:R-:W-:Y:S10]  /*a260*/  ENDCOLLECTIVE ;  /* 0x000000000000791b */ /* 0x022ff40003800000 */
.L_x_156:
[----:B------:R-:W-:Y:S05]  /*a270*/  BSYNC B0 ;  /* 0x0000000000007941 */ /* 0x000fea0003800000 */
.L_x_155:
[----:B------:R-:W-:Y:S05]  /*a280*/  BRA `(.L_x_157) ;  /* 0xffffff9000207947 */ /* 0x000fea000383ffff */
.L_x_65:
[----:B-1----:R-:W-:-:S04]  /*a290*/  MOV R0, UR5 ;  /* 0x0000000500007c02 */ /* 0x002fc80008000f00 */
[----:B------:R1:W2:Y:S03]  /*a2a0*/  SYNCS.PHASECHK.TRANS64.TRYWAIT P0, [R0+URZ+0x8], R5 ;  /* 0x00000805000075a7 */ /* 0x0002a600080011ff */
[----:B--2---:R-:W-:Y:S05]  /*a2b0*/  @!P0 NANOSLEEP.SYNCS 0x989680 ;  /* 0x009896800000895d */ /* 0x004fea0003900000 */
[----:B------:R-:W2:Y:S02]  /*a2c0*/  @!P0 SYNCS.PHASECHK.TRANS64 P0, [R0+URZ+0x8], R5 ;  /* 0x00000805000085a7 */ /* 0x000ea400080010ff */
[----:B--2---:R-:W-:Y:S05]  /*a2d0*/  @!P0 BRA `(.L_x_65) ;  /* 0xfffffffc00ec8947 */ /* 0x004fea000383ffff */
[----:B------:R-:W-:Y:S05]  /*a2e0*/  BRA `(.L_x_64) ;  /* 0xffffff9000247947 */ /* 0x000fea000383ffff */
.L_x_66:
[----:B-1----:R1:W2:Y:S02]  /*a2f0*/  SYNCS.PHASECHK.TRANS64.TRYWAIT P0, [R0+URZ+0x80], R5 ;  /* 0x00008005000075a7 */ /* 0x0022a400080011ff */
[----:B--2---:R-:W-:Y:S05]  /*a300*/  @!P0 NANOSLEEP.SYNCS 0x989680 ;  /* 0x009896800000895d */ /* 0x004fea0003900000 */
[----:B------:R-:W2:Y:S02]  /*a310*/  @!P0 SYNCS.PHASECHK.TRANS64 P0, [R0+URZ+0x80], R5 ;  /* 0x00008005000085a7 */ /* 0x000ea400080010ff */
[----:B--2---:R-:W-:Y:S05]  /*a320*/  @!P0 BRA `(.L_x_66) ;  /* 0xfffffffc00f08947 */ /* 0x004fea000383ffff */
[----:B------:R-:W-:Y:S05]  /*a330*/  BRA `(.L_x_158) ;  /* 0xffffff9400107947 */ /* 0x000fea000383ffff */
.L_x_68:
[----:B------:R-:W-:-:S07]  /*a340*/  MOV R0, UR31 ;  /* 0x0000001f00007c02 */ /* 0x000fce0008000f00 */
.L_x_159:
[----:B-1----:R1:W2:Y:S02]  /*a350*/  SYNCS.PHASECHK.TRANS64.TRYWAIT P0, [R0+URZ+0xc0], R5 ;  /* 0x0000c005000075a7 */ /* 0x0022a400080011ff */
[----:B--2---:R-:W-:Y:S05]  /*a360*/  @!P0 NANOSLEEP.SYNCS 0x989680 ;  /* 0x009896800000895d */ /* 0x004fea0003900000 */
[----:B------:R-:W2:Y:S02]  /*a370*/  @!P0 SYNCS.PHASECHK.TRANS64 P0, [R0+URZ+0xc0], R5 ;  /* 0x0000c005000085a7 */ /* 0x000ea400080010ff */
[----:B--2---:R-:W-:Y:S05]  /*a380*/  @!P0 BRA `(.L_x_159) ;  /* 0xfffffffc00f08947 */ /* 0x004fea000383ffff */
[----:B------:R-:W-:Y:S05]  /*a390*/  BRA `(.L_x_160) ;  /* 0xffffff94005c7947 */ /* 0x000fea000383ffff */
.L_x_71:
[----:B------:R-:W-:Y:S07]  /*a3a0*/  MOV R0, UR5 ;  /* 0x0000000500007c02 */ /* 0x000fee0008000f00 */
.L_x_161:
[----:B-1----:R1:W2:Y:S02]  /*a3b0*/  SYNCS.PHASECHK.TRANS64.TRYWAIT P0, [R0+URZ], R5 ;  /* 0x00000005000075a7 */ /* 0x0022a400080011ff */
[----:B--2---:R-:W-:Y:S05]  /*a3c0*/  @!P0 NANOSLEEP.SYNCS 0x989680 ;  /* 0x009896800000895d */ /* 0x004fea0003900000 */
[----:B------:R-:W2:Y:S02]  /*a3d0*/  @!P0 SYNCS.PHASECHK.TRANS64 P0, [R0+URZ], R5 ;  /* 0x00000005000085a7 */ /* 0x000ea400080010ff */
[----:B--2---:R-:W-:Y:S05]  /*a3e0*/  @!P0 BRA `(.L_x_161) ;  /* 0xfffffffc00f08947 */ /* 0x004fea000383ffff */
[----:B------:R-:W-:Y:S05]  /*a3f0*/  BRA `(.L_x_70) ;  /* 0xffffff9400707947 */ /* 0x000fea000383ffff */
.L_x_75:
[----:B-1----:R-:W-:-:S07]  /*a400*/  MOV R0, UR4 ;  /* 0x0000000400007c02 */ /* 0x002fce0008000f00 */
.L_x_162:
[----:B-1----:R1:W2:Y:S02]  /*a410*/  SYNCS.PHASECHK.TRANS64.TRYWAIT P0, [R0+URZ], R3 ;  /* 0x00000003000075a7 */ /* 0x0022a400080011ff */
[----:B--2---:R-:W-:Y:S05]  /*a420*/  @!P0 NANOSLEEP.SYNCS 0x989680 ;  /* 0x009896800000895d */ /* 0x004fea0003900000 */
[----:B------:R-:W2:Y:S02]  /*a430*/  @!P0 SYNCS.PHASECHK.TRANS64 P0, [R0+URZ], R3 ;  /* 0x00000003000085a7 */ /* 0x000ea400080010ff */
[----:B--2---:R-:W-:Y:S05]  /*a440*/  @!P0 BRA `(.L_x_162) ;  /* 0xfffffffc00f08947 */ /* 0x004fea000383ffff */
[----:B------:R-:W-:Y:S05]  /*a450*/  BRA `(.L_x_163) ;  /* 0xffffff9800647947 */ /* 0x000fea000383ffff */
.L_x_76:
[----:B------:R-:W-:-:S07]  /*a460*/  MOV R0, UR5 ;  /* 0x0000000500007c02 */ /* 0x000fce0008000f00 */
.L_x_164:
[----:B-1----:R1:W2:Y:S02]  /*a470*/  SYNCS.PHASECHK.TRANS64.TRYWAIT P0, [R0+URZ], R3 ;  /* 0x00000003000075a7 */ /* 0x0022a400080011ff */
[----:B--2---:R-:W-:Y:S05]  /*a480*/  @!P0 NANOSLEEP.SYNCS 0x989680 ;  /* 0x009896800000895d */ /* 0x004fea0003900000 */
[----:B------:R-:W2:Y:S02]  /*a490*/  @!P0 SYNCS.PHASECHK.TRANS64 P0, [R0+URZ], R3 ;  /* 0x00000003000085a7 */ /* 0x000ea400080010ff */
[----:B--2---:R-:W-:Y:S05]  /*a4a0*/  @!P0 BRA `(.L_x_164) ;  /* 0xfffffffc00f08947 */ /* 0x004fea000383ffff */
[----:B------:R-:W-:Y:S05]  /*a4b0*/  BRA `(.L_x_165) ;  /* 0xffffff9800707947 */ /* 0x000fea000383ffff */
.L_x_77:
[----:B------:R-:W-:-:S07]  /*a4c0*/  MOV R0, UR5 ;  /* 0x0000000500007c02 */ /* 0x000fce0008000f00 */
.L_x_166:
[----:B-1----:R1:W2:Y:S02]  /*a4d0*/  SYNCS.PHASECHK.TRANS64.TRYWAIT P0, [R0+URZ], R3 ;  /* 0x00000003000075a7 */ /* 0x0022a400080011ff */
[----:B--2---:R-:W-:Y:S05]  /*a4e0*/  @!P0 NANOSLEEP.SYNCS 0x989680 ;  /* 0x009896800000895d */ /* 0x004fea0003900000 */
[----:B------:R-:W2:Y:S02]  /*a4f0*/  @!P0 SYNCS.PHASECHK.TRANS64 P0, [R0+URZ], R3 ;  /* 0x00000003000085a7 */ /* 0x000ea400080010ff */
[----:B--2---:R-:W-:Y:S05]  /*a500*/  @!P0 BRA `(.L_x_166) ;  /* 0xfffffffc00f08947 */ /* 0x004fea000383ffff */
[----:B------:R-:W-:Y:S05]  /*a510*/  BRA `(.L_x_167) ;  /* 0xffffff98007c7947 */ /* 0x000fea000383ffff */
.L_x_80:
[----:B------:R-:W-:-:S07]  /*a520*/  MOV R0, UR26 ;  /* 0x0000001a00007c02 */ /* 0x000fce0008000f00 */
.L_x_168:
[----:B-1----:R1:W2:Y:S02]  /*a530*/  SYNCS.PHASECHK.TRANS64.TRYWAIT P1, [R0+URZ+0x100], R3 ;  /* 0x00010003000075a7 */ /* 0x0022a400080211ff */
[----:B--2---:R-:W-:Y:S05]  /*a540*/  @!P1 NANOSLEEP.SYNCS 0x989680 ;  /* 0x009896800000995d */ /* 0x004fea0003900000 */
[----:B------:R-:W2:Y:S02]  /*a550*/  @!P1 SYNCS.PHASECHK.TRANS64 P1, [R0+URZ+0x100], R3 ;  /* 0x00010003000095a7 */ /* 0x000ea400080210ff */
[----:B--2---:R-:W-:Y:S05]  /*a560*/  @!P1 BRA `(.L_x_168) ;  /* 0xfffffffc00f09947 */ /* 0x004fea000383ffff */
[----:B------:R-:W-:Y:S05]  /*a570*/  BRA `(.L_x_169) ;  /* 0xffffff9800c87947 */ /* 0x000fea000383ffff */
.L_x_85:
[----:B--2---:R2:W3:Y:S02]  /*a580*/  SYNCS.PHASECHK.TRANS64.TRYWAIT P0, [R12+URZ+0x80], R9 ;  /* 0x000080090c0075a7 */ /* 0x0044e400080011ff */
[----:B---3--:R-:W-:Y:S05]  /*a590*/  @!P0 NANOSLEEP.SYNCS 0x989680 ;  /* 0x009896800000895d */ /* 0x008fea0003900000 */
[----:B------:R-:W3:Y:S02]  /*a5a0*/  @!P0 SYNCS.PHASECHK.TRANS64 P0, [R12+URZ+0x80], R9 ;  /* 0x000080090c0085a7 */ /* 0x000ee400080010ff */
[----:B---3--:R-:W-:Y:S05]  /*a5b0*/  @!P0 BRA `(.L_x_85) ;  /* 0xfffffffc00f08947 */ /* 0x008fea000383ffff */
[----:B------:R-:W-:Y:S05]  /*a5c0*/  BRA `(.L_x_170) ;  /* 0xffffff9c00fc7947 */ /* 0x000fea000383ffff */
.L_x_88:
[----:B------:R-:W-:Y:S07]  /*a5d0*/  MOV R0, UR21 ;  /* 0x0000001500007c02 */ /* 0x000fee0008000f00 */
.L_x_171:
[----:B--2---:R2:W3:Y:S02]  /*a5e0*/  SYNCS.PHASECHK.TRANS64.TRYWAIT P2, [R0+URZ+0x78], R11 ;  /* 0x0000780b000075a7 */ /* 0x0044e400080411ff */
[----:B---3--:R-:W-:Y:S05]  /*a5f0*/  @!P2 NANOSLEEP.SYNCS 0x989680 ;  /* 0x009896800000a95d */ /* 0x008fea0003900000 */
[----:B------:R-:W3:Y:S02]  /*a600*/  @!P2 SYNCS.PHASECHK.TRANS64 P2, [R0+URZ+0x78], R11 ;  /* 0x0000780b0000a5a7 */ /* 0x000ee400080410ff */
[----:B---3--:R-:W-:Y:S05]  /*a610*/  @!P2 BRA `(.L_x_171) ;  /* 0xfffffffc00f0a947 */ /* 0x008fea000383ffff */
[----:B------:R-:W-:Y:S05]  /*a620*/  BRA `(.L_x_87) ;  /* 0xffffffa400647947 */ /* 0x000fea000383ffff */
.L_x_91:
[----:B--2---:R-:W-:Y:S07]  /*a630*/  MOV R0, UR21 ;  /* 0x0000001500007c02 */ /* 0x004fee0008000f00 */
.L_x_172:
[----:B--2---:R2:W3:Y:S02]  /*a640*/  SYNCS.PHASECHK.TRANS64.TRYWAIT P0, [R0+URZ+0x50], R9 ;  /* 0x00005009000075a7 */ /* 0x0044e400080011ff */
[----:B---3--:R-:W-:Y:S05]  /*a650*/  @!P0 NANOSLEEP.SYNCS 0x989680 ;  /* 0x009896800000895d */ /* 0x008fea0003900000 */
[----:B------:R-:W3:Y:S02]  /*a660*/  @!P0 SYNCS.PHASECHK.TRANS64 P0, [R0+URZ+0x50], R9 ;  /* 0x00005009000085a7 */ /* 0x000ee400080010ff */
[----:B---3--:R-:W-:Y:S05]  /*a670*/  @!P0 BRA `(.L_x_172) ;  /* 0xfffffffc00f08947 */ /* 0x008fea000383ffff */
[----:B------:R-:W-:Y:S05]  /*a680*/  BRA `(.L_x_173) ;  /* 0xffffffa400c07947 */ /* 0x000fea000383ffff */
.L_x_92:
[----:B------:R-:W-:Y:S07]  /*a690*/  MOV R0, UR21 ;  /* 0x0000001500007c02 */ /* 0x000fee0008000f00 */
.L_x_174:
[----:B--2---:R2:W3:Y:S02]  /*a6a0*/  SYNCS.PHASECHK.TRANS64.TRYWAIT P0, [R0+URZ+0x58], R9 ;  /* 0x00005809000075a7 */ /* 0x0044e400080011ff */
[----:B---3--:R-:W-:Y:S05]  /*a6b0*/  @!P0 NANOSLEEP.SYNCS 0x989680 ;  /* 0x009896800000895d */ /* 0x008fea0003900000 */
[----:B------:R-:W3:Y:S02]  /*a6c0*/  @!P0 SYNCS.PHASECHK.TRANS64 P0, [R0+URZ+0x58], R9 ;  /* 0x00005809000085a7 */ /* 0x000ee400080010ff */
[----:B---3--:R-:W-:Y:S05]  /*a6d0*/  @!P0 BRA `(.L_x_174) ;  /* 0xfffffffc00f08947 */ /* 0x008fea000383ffff */
[----:B------:R-:W-:Y:S05]  /*a6e0*/  BRA `(.L_x_175) ;  /* 0xffffffa800187947 */ /* 0x000fea000383ffff */
.L_x_93:
[----:B------:R-:W-:Y:S07]  /*a6f0*/  MOV R0, UR21 ;  /* 0x0000001500007c02 */ /* 0x000fee0008000f00 */
.L_x_176:
[----:B--2---:R2:W3:Y:S02]  /*a700*/  SYNCS.PHASECHK.TRANS64.TRYWAIT P0, [R0+URZ+0x60], R9 ;  /* 0x00006009000075a7 */ /* 0x0044e400080011ff */
[----:B---3--:R-:W-:Y:S05]  /*a710*/  @!P0 NANOSLEEP.SYNCS 0x989680 ;  /* 0x009896800000895d */ /* 0x008fea0003900000 */
[----:B------:R-:W3:Y:S02]  /*a720*/  @!P0 SYNCS.PHASECHK.TRANS64 P0, [R0+URZ+0x60], R9 ;  /* 0x00006009000085a7 */ /* 0x000ee400080010ff */
[----:B---3--:R-:W-:Y:S05]  /*a730*/  @!P0 BRA `(.L_x_176) ;  /* 0xfffffffc00f08947 */ /* 0x008fea000383ffff */
[----:B------:R-:W-:Y:S05]  /*a740*/  BRA `(.L_x_177) ;  /* 0xffffffa800747947 */ /* 0x000fea000383ffff */
.L_x_94:
[----:B------:R-:W-:Y:S07]  /*a750*/  MOV R0, UR21 ;  /* 0x0000001500007c02 */ /* 0x000fee0008000f00 */
.L_x_178:
[----:B--2---:R2:W3:Y:S02]  /*a760*/  SYNCS.PHASECHK.TRANS64.TRYWAIT P0, [R0+URZ+0x68], R9 ;  /* 0x00006809000075a7 */ /* 0x0044e400080011ff */
[----:B---3--:R-:W-:Y:S05]  /*a770*/  @!P0 NANOSLEEP.SYNCS 0x989680 ;  /* 0x009896800000895d */ /* 0x008fea0003900000 */
[----:B------:R-:W3:Y:S02]  /*a780*/  @!P0 SYNCS.PHASECHK.TRANS64 P0, [R0+URZ+0x68], R9 ;  /* 0x00006809000085a7 */ /* 0x000ee400080010ff */
[----:B---3--:R-:W-:Y:S05]  /*a790*/  @!P0 BRA `(.L_x_178) ;  /* 0xfffffffc00f08947 */ /* 0x008fea000383ffff */
[----:B------:R-:W-:Y:S05]  /*a7a0*/  BRA `(.L_x_179) ;  /* 0xffffffa800d07947 */ /* 0x000fea000383ffff */
.L_x_96:
[----:B------:R-:W-:-:S07]  /*a7b0*/  MOV R0, UR21 ;  /* 0x0000001500007c02 */ /* 0x000fce0008000f00 */
.L_x_180:
[----:B--2---:R2:W4:Y:S02]  /*a7c0*/  SYNCS.PHASECHK.TRANS64.TRYWAIT P0, [R0+URZ+0x50], R3 ;  /* 0x00005003000075a7 */ /* 0x00452400080011ff */
[----:B----4-:R-:W-:Y:S05]  /*a7d0*/  @!P0 NANOSLEEP.SYNCS 0x989680 ;  /* 0x009896800000895d */ /* 0x010fea0003900000 */
[----:B------:R-:W4:Y:S02]  /*a7e0*/  @!P0 SYNCS.PHASECHK.TRANS64 P0, [R0+URZ+0x50], R3 ;  /* 0x00005003000085a7 */ /* 0x000f2400080010ff */
[----:B----4-:R-:W-:Y:S05]  /*a7f0*/  @!P0 BRA `(.L_x_180) ;  /* 0xfffffffc00f08947 */ /* 0x010fea000383ffff */
[----:B------:R-:W-:Y:S05]  /*a800*/  BRA `(.L_x_181) ;  /* 0xffffffac005c7947 */ /* 0x000fea000383ffff */
.L_x_97:
[----:B--2---:R-:W-:-:S07]  /*a810*/  MOV R0, UR21 ;  /* 0x0000001500007c02 */ /* 0x004fce0008000f00 */
.L_x_182:
[----:B--2---:R2:W4:Y:S02]  /*a820*/  SYNCS.PHASECHK.TRANS64.TRYWAIT P0, [R0+URZ+0x58], R3 ;  /* 0x00005803000075a7 */ /* 0x00452400080011ff */
[----:B----4-:R-:W-:Y:S05]  /*a830*/  @!P0 NANOSLEEP.SYNCS 0x989680 ;  /* 0x009896800000895d */ /* 0x010fea0003900000 */
[----:B------:R-:W4:Y:S02]  /*a840*/  @!P0 SYNCS.PHASECHK.TRANS64 P0, [R0+URZ+0x58], R3 ;  /* 0x00005803000085a7 */ /* 0x000f2400080010ff */
[----:B----4-:R-:W-:Y:S05]  /*a850*/  @!P0 BRA `(.L_x_182) ;  /* 0xfffffffc00f08947 */ /* 0x010fea000383ffff */
[----:B------:R-:W-:Y:S05]  /*a860*/  BRA `(.L_x_183) ;  /* 0xffffffac004c7947 */ /* 0x000fea000383ffff */
.L_x_98:
[----:B--2---:R-:W-:-:S07]  /*a870*/  MOV R0, UR21 ;  /* 0x0000001500007c02 */ /* 0x004fce0008000f00 */
.L_x_184:
[----:B--2---:R2:W4:Y:S02]  /*a880*/  SYNCS.PHASECHK.TRANS64.TRYWAIT P0, [R0+URZ+0x60], R3 ;  /* 0x00006003000075a7 */ /* 0x00452400080011ff */
[----:B----4-:R-:W-:Y:S05]  /*a890*/  @!P0 NANOSLEEP.SYNCS 0x989680 ;  /* 0x009896800000895d */ /* 0x010fea0003900000 */
[----:B------:R-:W4:Y:S02]  /*a8a0*/  @!P0 SYNCS.PHASECHK.TRANS64 P0, [R0+URZ+0x60], R3 ;  /* 0x00006003000085a7 */ /* 0x000f2400080010ff */
[----:B----4-:R-:W-:Y:S05]  /*a8b0*/  @!P0 BRA `(.L_x_184) ;  /* 0xfffffffc00f08947 */ /* 0x010fea000383ffff */
[----:B------:R-:W-:Y:S05]  /*a8c0*/  BRA `(.L_x_185) ;  /* 0xffffffac003c7947 */ /* 0x000fea000383ffff */
.L_x_100:
[----:B-1----:R1:W2:Y:S02]  /*a8d0*/  SYNCS.PHASECHK.TRANS64.TRYWAIT P0, [R3+URZ+0x80], R0 ;  /* 0x00008000030075a7 */ /* 0x0022a400080011ff */
[----:B--2---:R-:W-:Y:S05]  /*a8e0*/  @!P0 NANOSLEEP.SYNCS 0x989680 ;  /* 0x009896800000895d */ /* 0x004fea0003900000 */
[----:B------:R-:W2:Y:S02]  /*a8f0*/  @!P0 SYNCS.PHASECHK.TRANS64 P0, [R3+URZ+0x80], R0 ;  /* 0x00008000030085a7 */ /* 0x000ea400080010ff */
[----:B--2---:R-:W-:Y:S05]  /*a900*/  @!P0 BRA `(.L_x_100) ;  /* 0xfffffffc00f08947 */ /* 0x004fea000383ffff */
[----:B------:R-:W-:Y:S05]  /*a910*/  BRA `(.L_x_186) ;  /* 0xffffffb000007947 */ /* 0x000fea000383ffff */
.L_x_111:
[----:B--2---:R2:W1:Y:S02]  /*a920*/  SYNCS.PHASECHK.TRANS64.TRYWAIT P1, [R5+URZ+0x30], R2 ;  /* 0x00003002050075a7 */ /* 0x00446400080211ff */
[----:B-1----:R-:W-:Y:S05]  /*a930*/  @!P1 NANOSLEEP.SYNCS 0x989680 ;  /* 0x009896800000995d */ /* 0x002fea0003900000 */
[----:B------:R-:W1:Y:S02]  /*a940*/  @!P1 SYNCS.PHASECHK.TRANS64 P1, [R5+URZ+0x30], R2 ;  /* 0x00003002050095a7 */ /* 0x000e6400080210ff */
[----:B-1----:R-:W-:Y:S05]  /*a950*/  @!P1 BRA `(.L_x_111) ;  /* 0xfffffffc00f09947 */ /* 0x002fea000383ffff */
[----:B------:R-:W-:Y:S05]  /*a960*/  BRA `(.L_x_110) ;  /* 0xffffffbc00747947 */ /* 0x000fea000383ffff */
.L_x_113:
[----:B-1----:R1:W4:Y:S02]  /*a970*/  SYNCS.PHASECHK.TRANS64.TRYWAIT P0, [R90+URZ+0xa0], R7 ;  /* 0x0000a0075a0075a7 */ /* 0x00232400080011ff */
[----:B----4-:R-:W-:Y:S05]  /*a980*/  @!P0 NANOSLEEP.SYNCS 0x989680 ;  /* 0x009896800000895d */ /* 0x010fea0003900000 */
[----:B------:R-:W4:Y:S02]  /*a990*/  @!P0 SYNCS.PHASECHK.TRANS64 P0, [R90+URZ+0xa0], R7 ;  /* 0x0000a0075a0085a7 */ /* 0x000f2400080010ff */
[----:B----4-:R-:W-:Y:S05]  /*a9a0*/  @!P0 BRA `(.L_x_113) ;  /* 0xfffffffc00f08947 */ /* 0x010fea000383ffff */
[----:B------:R-:W-:Y:S05]  /*a9b0*/  BRA `(.L_x_112) ;  /* 0xffffffbc00c47947 */ /* 0x000fea000383ffff */
.L_x_121:
[----:B---3--:R3:W4:Y:S02]  /*a9c0*/  SYNCS.PHASECHK.TRANS64.TRYWAIT P0, [R103+URZ+0x30], R4 ;  /* 0x00003004670075a7 */ /* 0x00872400080011ff */
[----:B----4-:R-:W-:Y:S05]  /*a9d0*/  @!P0 NANOSLEEP.SYNCS 0x989680 ;  /* 0x009896800000895d */ /* 0x010fea0003900000 */
[----:B------:R-:W4:Y:S02]  /*a9e0*/  @!P0 SYNCS.PHASECHK.TRANS64 P0, [R103+URZ+0x30], R4 ;  /* 0x00003004670085a7 */ /* 0x000f2400080010ff */
[----:B----4-:R-:W-:Y:S05]  /*a9f0*/  @!P0 BRA `(.L_x_121) ;  /* 0xfffffffc00f08947 */ /* 0x010fea000383ffff */
[----:B------:R-:W-:Y:S05]  /*aa00*/  BRA `(.L_x_120) ;  /* 0xffffffc800cc7947 */ /* 0x000fea000383ffff */
.L_x_129:
[----:B---3--:R3:W4:Y:S02]  /*aa10*/  SYNCS.PHASECHK.TRANS64.TRYWAIT P0, [R103+URZ+0x30], R4 ;  /* 0x00003004670075a7 */ /* 0x00872400080011ff */
[----:B----4-:R-:W-:Y:S05]  /*aa20*/  @!P0 NANOSLEEP.SYNCS 0x989680 ;  /* 0x009896800000895d */ /* 0x010fea0003900000 */
[----:B------:R-:W4:Y:S02]  /*aa30*/  @!P0 SYNCS.PHASECHK.TRANS64 P0, [R103+URZ+0x30], R4 ;  /* 0x00003004670085a7 */ /* 0x000f2400080010ff */
[----:B----4-:R-:W-:Y:S05]  /*aa40*/  @!P0 BRA `(.L_x_129) ;  /* 0xfffffffc00f08947 */ /* 0x010fea000383ffff */
[----:B------:R-:W-:Y:S05]  /*aa50*/  BRA `(.L_x_128) ;  /* 0xffffffd8001c7947 */ /* 0x000fea000383ffff */
.L_x_137:
[----:B---3--:R3:W4:Y:S02]  /*aa60*/  SYNCS.PHASECHK.TRANS64.TRYWAIT P0, [R102+URZ+0x30], R3 ;  /* 0x00003003660075a7 */ /* 0x00872400080011ff */
[----:B----4-:R-:W-:Y:S05]  /*aa70*/  @!P0 NANOSLEEP.SYNCS 0x989680 ;  /* 0x009896800000895d */ /* 0x010fea0003900000 */
[----:B------:R-:W4:Y:S02]  /*aa80*/  @!P0 SYNCS.PHASECHK.TRANS64 P0, [R102+URZ+0x30], R3 ;  /* 0x00003003660085a7 */ /* 0x000f2400080010ff */
[----:B----4-:R-:W-:Y:S05]  /*aa90*/  @!P0 BRA `(.L_x_137) ;  /* 0xfffffffc00f08947 */ /* 0x010fea000383ffff */
[----:B------:R-:W-:Y:S05]  /*aaa0*/  BRA `(.L_x_136) ;  /* 0xffffffe400747947 */ /* 0x000fea000383ffff */
        .weak           $__internal_0_$__cuda_sm10x_tcgen05_guardrail_trap_col_being_dealloced_not_returned_by_alloc
        .type           $__internal_0_$__cuda_sm10x_tcgen05_guardrail_trap_col_being_dealloced_not_returned_by_alloc,@function
        .size           $__internal_0_$__cuda_sm10x_tcgen05_guardrail_trap_col_being_dealloced_not_returned_by_alloc,($__internal_1_$__cuda_sm10x_tcgen05_guardrail_trap_phase_invalid_during_alloc - $__internal_0_$__cuda_sm10x_tcgen05_guardrail_trap_col_being_dealloced_not_returned_by_alloc)
$__internal_0_$__cuda_sm10x_tcgen05_guardrail_trap_col_being_dealloced_not_returned_by_alloc:
[----:B------:R-:W-:Y:S05]  /*aab0*/  BPT.TRAP 0x1 ;  /* 0x000000040000795c */ /* 0x000fea0000300000 */
[----:B------:R-:W-:-:S04]  /*aac0*/  HFMA2 R3, -RZ, RZ, 0, 0 ;  /* 0x00000000ff037431 */ /* 0x000fc800000001ff */
[----:B------:R-:W-:Y:S05]  /*aad0*/  RET.REL.NODEC R2 `(_ZN7cutlass13device_kernelINS_4gemm6kernel13GemmUniversalIN4cute5tupleIJiiiiEEENS1_10collective13CollectiveMmaINS1_35MainloopSm100TmaUmmaWarpSpecializedILi3ELi2ELi4ENS5_IJNS4_1CILi2EEESB_NSA_ILi1EEEEEEEENS5_IJNSA_ILi128EEENSA_ILi256EEESF_EEENS_12float_e4m3_tENS5_IJlSC_lEEESI_SJ_NS4_8TiledMMAINS4_8MMA_AtomIJNS4_10MMA_TraitsINS4_25SM100_MMA_F8F6F4_2x1SM_SSEJSI_SI_fSF_SG_NS4_17integral_constantINS4_4UMMA5MajorELSQ_0EEESR_NSO_INSP_7ScaleInELSS_0EEEST_EEEEEENS4_6LayoutINS5_IJSC_SC_SC_EEENS5_IJNSA_ILi0EEESY_SY_EEEEENS5_IJNS4_10UnderscoreES11_S11_EEEEENS4_28SM100_TMA_2SM_LOAD_MULTICASTENS4_14ComposedLayoutINS4_7SwizzleILi3ELi4ELi3EEENS4_18smem_ptr_flag_bitsILi8EEENSW_INS5_IJNSA_ILi8EEESF_EEENS5_IJSF_SC_EEEEEEEvNS4_8identityENS4_18SM100_TMA_2SM_LOADES1E_vS1F_EENS_8epilogue10collective18CollectiveEpilogueINS1I_23Sm100TmaWarpSpecializedILi4ELi2ELi32ELb0ELb0EEEJNS5_IJNSA_ILi64EEESG_SF_EEENS5_IJNSW_IS1N_SC_EENSW_INS5_IJNSA_ILi32EEESB_EEENS5_IJSC_SF_EEEEEEEESI_SJ_SI_SJ_NS1I_6fusion15FusionCallbacksIS1M_NS1V_17LinearCombinationISI_fSI_fLNS_15FloatRoundStyleE2EEES1O_S1U_JEEENS4_5SM1004TMEM4LOAD26SM100_TMEM_LOAD_32dp32b32xENS4_13SM90_TMA_LOADENS15_INS16_ILi1ELi4ELi3EEES19_NSW_INS5_IJS1A_S1Q_EEENS5_IJS1Q_SC_EEEEEEENS4_39AutoVectorizingCopyWithAssumedAlignmentILi128EEENS4_14SM90_TMA_STOREES2A_S2C_S2C_EEEvvEEEEvNT_6ParamsE) ;  /* 0xffffff5402487950 */ /* 0x000fea0003c3ffff */
        .weak           $__internal_1_$__cuda_sm10x_tcgen05_guardrail_trap_phase_invalid_during_alloc
        .type           $__internal_1_$__cuda_sm10x_tcgen05_guardrail_trap_phase_invalid_during_alloc,@function
        .size           $__internal_1_$__cuda_sm10x_tcgen05_guardrail_trap_phase_invalid_during_alloc,($__internal_2_$__cuda_sm10x_tcgen05_guardrail_trap_unallocated_columns_being_dealloced - $__internal_1_$__cuda_sm10x_tcgen05_guardrail_trap_phase_invalid_during_alloc)
$__internal_1_$__cuda_sm10x_tcgen05_guardrail_trap_phase_invalid_during_alloc:
[----:B------:R-:W-:Y:S05]  /*aae0*/  BPT.TRAP 0x1 ;  /* 0x000000040000795c */ /* 0x000fea0000300000 */
[----:B------:R-:W-:-:S04]  /*aaf0*/  MOV R5, 0x0 ;  /* 0x0000000000057802 */ /* 0x000fc80000000f00 */
[----:B------:R-:W-:Y:S05]  /*ab00*/  RET.REL.NODEC R4 `(_ZN7cutlass13device_kernelINS_4gemm6kernel13GemmUniversalIN4cute5tupleIJiiiiEEENS1_10collective13CollectiveMmaINS1_35MainloopSm100TmaUmmaWarpSpecializedILi3ELi2ELi4ENS5_IJNS4_1CILi2EEESB_NSA_ILi1EEEEEEEENS5_IJNSA_ILi128EEENSA_ILi256EEESF_EEENS_12float_e4m3_tENS5_IJlSC_lEEESI_SJ_NS4_8TiledMMAINS4_8MMA_AtomIJNS4_10MMA_TraitsINS4_25SM100_MMA_F8F6F4_2x1SM_SSEJSI_SI_fSF_SG_NS4_17integral_constantINS4_4UMMA5MajorELSQ_0EEESR_NSO_INSP_7ScaleInELSS_0EEEST_EEEEEENS4_6LayoutINS5_IJSC_SC_SC_EEENS5_IJNSA_ILi0EEESY_SY_EEEEENS5_IJNS4_10UnderscoreES11_S11_EEEEENS4_28SM100_TMA_2SM_LOAD_MULTICASTENS4_14ComposedLayoutINS4_7SwizzleILi3ELi4ELi3EEENS4_18smem_ptr_flag_bitsILi8EEENSW_INS5_IJNSA_ILi8EEESF_EEENS5_IJSF_SC_EEEEEEEvNS4_8identityENS4_18SM100_TMA_2SM_LOADES1E_vS1F_EENS_8epilogue10collective18CollectiveEpilogueINS1I_23Sm100TmaWarpSpecializedILi4ELi2ELi32ELb0ELb0EEEJNS5_IJNSA_ILi64EEESG_SF_EEENS5_IJNSW_IS1N_SC_EENSW_INS5_IJNSA_ILi32EEESB_EEENS5_IJSC_SF_EEEEEEEESI_SJ_SI_SJ_NS1I_6fusion15FusionCallbacksIS1M_NS1V_17LinearCombinationISI_fSI_fLNS_15FloatRoundStyleE2EEES1O_S1U_JEEENS4_5SM1004TMEM4LOAD26SM100_TMEM_LOAD_32dp32b32xENS4_13SM90_TMA_LOADENS15_INS16_ILi1ELi4ELi3EEES19_NSW_INS5_IJS1A_S1Q_EEENS5_IJS1Q_SC_EEEEEEENS4_39AutoVectorizingCopyWithAssumedAlignmentILi128EEENS4_14SM90_TMA_STOREES2A_S2C_S2C_EEEvvEEEEvNT_6ParamsE) ;  /* 0xffffff54043c7950 */ /* 0x000fea0003c3ffff */
        .weak           $__internal_2_$__cuda_sm10x_tcgen05_guardrail_trap_unallocated_columns_being_dealloced
        .type           $__internal_2_$__cuda_sm10x_tcgen05_guardrail_trap_unallocated_columns_being_dealloced,@function
        .size           $__internal_2_$__cuda_sm10x_tcgen05_guardrail_trap_unallocated_columns_being_dealloced,(.L_x_188 - $__internal_2_$__cuda_sm10x_tcgen05_guardrail_trap_unallocated_columns_being_dealloced)
$__internal_2_$__cuda_sm10x_tcgen05_guardrail_trap_unallocated_columns_being_dealloced:
[----:B------:R-:W-:Y:S05]  /*ab10*/  BPT.TRAP 0x1 ;  /* 0x000000040000795c */ /* 0x000fea0000300000 */
[----:B------:R-:W-:-:S04]  /*ab20*/  HFMA2 R3, -RZ, RZ, 0, 0 ;  /* 0x00000000ff037431 */ /* 0x000fc800000001ff */
[----:B------:R-:W-:Y:S05]  /*ab30*/  RET.REL.NODEC R2 `(_ZN7cutlass13device_kernelINS_4gemm6kernel13GemmUniversalIN4cute5tupleIJiiiiEEENS1_10collective13CollectiveMmaINS1_35MainloopSm100TmaUmmaWarpSpecializedILi3ELi2ELi4ENS5_IJNS4_1CILi2EEESB_NSA_ILi1EEEEEEEENS5_IJNSA_ILi128EEENSA_ILi256EEESF_EEENS_12float_e4m3_tENS5_IJlSC_lEEESI_SJ_NS4_8TiledMMAINS4_8MMA_AtomIJNS4_10MMA_TraitsINS4_25SM100_MMA_F8F6F4_2x1SM_SSEJSI_SI_fSF_SG_NS4_17integral_constantINS4_4UMMA5MajorELSQ_0EEESR_NSO_INSP_7ScaleInELSS_0EEEST_EEEEEENS4_6LayoutINS5_IJSC_SC_SC_EEENS5_IJNSA_ILi0EEESY_SY_EEEEENS5_IJNS4_10UnderscoreES11_S11_EEEEENS4_28SM100_TMA_2SM_LOAD_MULTICASTENS4_14ComposedLayoutINS4_7SwizzleILi3ELi4ELi3EEENS4_18smem_ptr_flag_bitsILi8EEENSW_INS5_IJNSA_ILi8EEESF_EEENS5_IJSF_SC_EEEEEEEvNS4_8identityENS4_18SM100_TMA_2SM_LOADES1E_vS1F_EENS_8epilogue10collective18CollectiveEpilogueINS1I_23Sm100TmaWarpSpecializedILi4ELi2ELi32ELb0ELb0EEEJNS5_IJNSA_ILi64EEESG_SF_EEENS5_IJNSW_IS1N_SC_EENSW_INS5_IJNSA_ILi32EEESB_EEENS5_IJSC_SF_EEEEEEEESI_SJ_SI_SJ_NS1I_6fusion15FusionCallbacksIS1M_NS1V_17LinearCombinationISI_fSI_fLNS_15FloatRoundStyleE2EEES1O_S1U_JEEENS4_5SM1004TMEM4LOAD26SM100_TMEM_LOAD_32dp32b32xENS4_13SM90_TMA_LOADENS15_INS16_ILi1ELi4ELi3EEES19_NSW_INS5_IJS1A_S1Q_EEENS5_IJS1Q_SC_EEEEEEENS4_39AutoVectorizingCopyWithAssumedAlignmentILi128EEENS4_14SM90_TMA_STOREES2A_S2C_S2C_EEEvvEEEEvNT_6ParamsE) ;  /* 0xffffff5402307950 */ /* 0x000fea0003c3ffff */
.L_x_187:
[----:B------:R-:W-:-:S00]  /*ab40*/  BRA `(.L_x_187) ;  /* 0xfffffffc00fc7947 */ /* 0x000fc0000383ffff */
[----:B------:R-:W-:-:S00]  /*ab50*/  NOP ;  /* 0x0000000000007918 */ /* 0x000fc00000000000 */
        /* <DEDUP_REMOVED lines=10> */
.L_x_188:


//--------------------- .nv.global.init           --------------------------
	.section	.nv.global.init,"aw",@progbits
.nv.global.init:
	.type		$str$27,@object
	.size		$str$27,($str$28 - $str$27)
$str$27:
        /*0000*/ 	.byte	0x28, 0x61, 0x64, 0x64, 0x72, 0x65, 0x73, 0x73, 0x20, 0x26, 0x20, 0x6d, 0x61, 0x73, 0x6b, 0x29
        /*0010*/ 	.byte	0x20, 0x3d, 0x3d, 0x20, 0x30, 0x00
	.type		$str$28,@object
	.size		$str$28,($str$26 - $str$28)
$str$28:
        /*0016*/ 	.byte	0x2f, 0x74, 0x6d, 0x70, 0x2f, 0x63, 0x75, 0x74, 0x6c, 0x61, 0x73, 0x73, 0x5f, 0x73, 0x77, 0x65
        /*0026*/ 	.byte	0x65, 0x70, 0x5f, 0x73, 0x72, 0x63, 0x2f, 0x69, 0x6e, 0x63, 0x6c, 0x75, 0x64, 0x65, 0x2f, 0x63
        /*0036*/ 	.byte	0x75, 0x74, 0x65, 0x2f, 0x70, 0x6f, 0x69, 0x6e, 0x74, 0x65, 0x72, 0x5f, 0x66, 0x6c, 0x61, 0x67
        /*0046*/ 	.byte	0x67, 0x65, 0x64, 0x2e, 0x68, 0x70, 0x70, 0x00
	.type		$str$26,@object
	.size		$str$26,($str$25 - $str$26)
$str$26:
        /*004e*/ 	.byte	0x2f, 0x74, 0x6d, 0x70, 0x2f, 0x63, 0x75, 0x74, 0x6c, 0x61, 0x73, 0x73, 0x5f, 0x73, 0x77, 0x65
        /*005e*/ 	.byte	0x65, 0x70, 0x5f, 0x73, 0x72, 0x63, 0x2f, 0x69, 0x6e, 0x63, 0x6c, 0x75, 0x64, 0x65, 0x2f, 0x63
        /*006e*/ 	.byte	0x75, 0x74, 0x65, 0x2f, 0x61, 0x74, 0x6f, 0x6d, 0x2f, 0x63, 0x6f, 0x70, 0x79, 0x5f, 0x74, 0x72
        /*007e*/ 	.byte	0x61, 0x69, 0x74, 0x73, 0x5f, 0x73, 0x6d, 0x31, 0x30, 0x30, 0x2e, 0x68, 0x70, 0x70, 0x00
	.type		$str$25,@object
	.size		$str$25,(__unnamed_1 - $str$25)
$str$25:
        /*008d*/ 	.byte	0x28, 0x28, 0x75, 0x69, 0x6e, 0x74, 0x33, 0x32, 0x5f, 0x74, 0x28, 0x74, 0x68, 0x72, 0x65, 0x61
        /*009d*/ 	.byte	0x64, 0x49, 0x64, 0x78, 0x2e, 0x78, 0x29, 0x20, 0x2f, 0x20, 0x33, 0x32, 0x29, 0x20, 0x25, 0x20
        /*00ad*/ 	.byte	0x34, 0x29, 0x20, 0x3d, 0x3d, 0x20, 0x28, 0x28, 0x28, 0x74, 0x6d, 0x65, 0x6d, 0x5f, 0x61, 0x64
        /*00bd*/ 	.byte	0x64, 0x72, 0x20, 0x3e, 0x3e, 0x20, 0x31, 0x36, 0x29, 0x20, 0x2f, 0x20, 0x33, 0x32, 0x29, 0x20
        /*00cd*/ 	.byte	0x25, 0x20, 0x34, 0x29, 0x00
	.type		__unnamed_1,@object
	.size		__unnamed_1,(__unnamed_2 - __unnamed_1)
__unnamed_1:
        /*00d2*/ 	.byte	0x61, 0x75, 0x74, 0x6f, 0x20, 0x63, 0x75, 0x74, 0x65, 0x3a, 0x3a, 0x61, 0x73, 0x5f, 0x70, 0x6f
        /* <DEDUP_REMOVED lines=24> */
        /*0262*/ 	.byte	0x3a, 0x3a, 0x43, 0x3c, 0x34, 0x30, 0x39, 0x36, 0x3e, 0x3e, 0x3e, 0x3e, 0x5d, 0x00
	.type		__unnamed_2,@object
	.size		__unnamed_2,(__unnamed_3 - __unnamed_2)
__unnamed_2:
        /* <DEDUP_REMOVED lines=26> */
	.type		__unnamed_3,@object
	.size		__unnamed_3,(.L_3 - __unnamed_3)
__unnamed_3:
        /* <DEDUP_REMOVED lines=40> */
        /*068e*/ 	.byte	0x74, 0x65, 0x3a, 0x3a, 0x43, 0x3c, 0x30, 0x3e, 0x3e, 0x3e, 0x3e, 0x5d, 0x00
.L_3:


//--------------------- .nv.shared._ZN7cutlass13device_kernelINS_4gemm6kernel13GemmUniversalIN4cute5tupleIJiiiiEEENS1_10collective13CollectiveMmaINS1_35MainloopSm100TmaUmmaWarpSpecializedILi3ELi2ELi4ENS5_IJNS4_1CILi2EEESB_NSA_ILi1EEEEEEEENS5_IJNSA_ILi128EEENSA_ILi256EEESF_EEENS_12float_e4m3_tENS5_IJlSC_lEEESI_SJ_NS4_8TiledMMAINS4_8MMA_AtomIJNS4_10MMA_TraitsINS4_25SM100_MMA_F8F6F4_2x1SM_SSEJSI_SI_fSF_SG_NS4_17integral_constantINS4_4UMMA5MajorELSQ_0EEESR_NSO_INSP_7ScaleInELSS_0EEEST_EEEEEENS4_6LayoutINS5_IJSC_SC_SC_EEENS5_IJNSA_ILi0EEESY_SY_EEEEENS5_IJNS4_10UnderscoreES11_S11_EEEEENS4_28SM100_TMA_2SM_LOAD_MULTICASTENS4_14ComposedLayoutINS4_7SwizzleILi3ELi4ELi3EEENS4_18smem_ptr_flag_bitsILi8EEENSW_INS5_IJNSA_ILi8EEESF_EEENS5_IJSF_SC_EEEEEEEvNS4_8identityENS4_18SM100_TMA_2SM_LOADES1E_vS1F_EENS_8epilogue10collective18CollectiveEpilogueINS1I_23Sm100TmaWarpSpecializedILi4ELi2ELi32ELb0ELb0EEEJNS5_IJNSA_ILi64EEESG_SF_EEENS5_IJNSW_IS1N_SC_EENSW_INS5_IJNSA_ILi32EEESB_EEENS5_IJSC_SF_EEEEEEEESI_SJ_SI_SJ_NS1I_6fusion15FusionCallbacksIS1M_NS1V_17LinearCombinationISI_fSI_fLNS_15FloatRoundStyleE2EEES1O_S1U_JEEENS4_5SM1004TMEM4LOAD26SM100_TMEM_LOAD_32dp32b32xENS4_13SM90_TMA_LOADENS15_INS16_ILi1ELi4ELi3EEES19_NSW_INS5_IJS1A_S1Q_EEENS5_IJS1Q_SC_EEEEEEENS4_39AutoVectorizingCopyWithAssumedAlignmentILi128EEENS4_14SM90_TMA_STOREES2A_S2C_S2C_EEEvvEEEEvNT_6ParamsE --------------------------
	.section	.nv.shared._ZN7cutlass13device_kernelINS_4gemm6kernel13GemmUniversalIN4cute5tupleIJiiiiEEENS1_10collective13CollectiveMmaINS1_35MainloopSm100TmaUmmaWarpSpecializedILi3ELi2ELi4ENS5_IJNS4_1CILi2EEESB_NSA_ILi1EEEEEEEENS5_IJNSA_ILi128EEENSA_ILi256EEESF_EEENS_12float_e4m3_tENS5_IJlSC_lEEESI_SJ_NS4_8TiledMMAINS4_8MMA_AtomIJNS4_10MMA_TraitsINS4_25SM100_MMA_F8F6F4_2x1SM_SSEJSI_SI_fSF_SG_NS4_17integral_constantINS4_4UMMA5MajorELSQ_0EEESR_NSO_INSP_7ScaleInELSS_0EEEST_EEEEEENS4_6LayoutINS5_IJSC_SC_SC_EEENS5_IJNSA_ILi0EEESY_SY_EEEEENS5_IJNS4_10UnderscoreES11_S11_EEEEENS4_28SM100_TMA_2SM_LOAD_MULTICASTENS4_14ComposedLayoutINS4_7SwizzleILi3ELi4ELi3EEENS4_18smem_ptr_flag_bitsILi8EEENSW_INS5_IJNSA_ILi8EEESF_EEENS5_IJSF_SC_EEEEEEEvNS4_8identityENS4_18SM100_TMA_2SM_LOADES1E_vS1F_EENS_8epilogue10collective18CollectiveEpilogueINS1I_23Sm100TmaWarpSpecializedILi4ELi2ELi32ELb0ELb0EEEJNS5_IJNSA_ILi64EEESG_SF_EEENS5_IJNSW_IS1N_SC_EENSW_INS5_IJNSA_ILi32EEESB_EEENS5_IJSC_SF_EEEEEEEESI_SJ_SI_SJ_NS1I_6fusion15FusionCallbacksIS1M_NS1V_17LinearCombinationISI_fSI_fLNS_15FloatRoundStyleE2EEES1O_S1U_JEEENS4_5SM1004TMEM4LOAD26SM100_TMEM_LOAD_32dp32b32xENS4_13SM90_TMA_LOADENS15_INS16_ILi1ELi4ELi3EEES19_NSW_INS5_IJS1A_S1Q_EEENS5_IJS1Q_SC_EEEEEEENS4_39AutoVectorizingCopyWithAssumedAlignmentILi128EEENS4_14SM90_TMA_STOREES2A_S2C_S2C_EEEvvEEEEvNT_6ParamsE,"aw",@nobits
	.sectionflags	@""
	.align	16
	.zero		1024


//--------------------- .nv.shared.reserved.0     --------------------------
	.section	.nv.shared.reserved.0,"aw",@nobits
	.weak		__nv_reservedSMEM_offset_0_alias
	.size		__nv_reservedSMEM_offset_0_alias, 0, 64
	.other		__nv_reservedSMEM_offset_0_alias,@"STO_CUDA_RESERVED_SHARED STV_DEFAULT"
__nv_reservedSMEM_offset_0_alias:
	.zero		0
.nv.shared.reserved.0:
	.zero		64
	.weak		__nv_reservedSMEM_tcgen05_partition
	.type		__nv_reservedSMEM_tcgen05_partition,@object
	.size		__nv_reservedSMEM_tcgen05_partition,(.L_0 - __nv_reservedSMEM_tcgen05_partition)
__nv_reservedSMEM_tcgen05_partition:
	.zero		32
.L_0:


//--------------------- .nv.global                --------------------------
	.section	.nv.global,"aw",@nobits
.nv.global:
	.type		_ZN39_INTERNAL_6bdfaa65_4_k_cu_be71fe92_83744cute1_E,@object
	.size		_ZN39_INTERNAL_6bdfaa65_4_k_cu_be71fe92_83744cute1_E,(_ZN39_INTERNAL_6bdfaa65_4_k_cu_be71fe92_83744cuda3std3__45__cpo6cbeginE - _ZN39_INTERNAL_6bdfaa65_4_k_cu_be71fe92_83744cute1_E)
_ZN39_INTERNAL_6bdfaa65_4_k_cu_be71fe92_83744cute1_E:
	.zero		1
	.type		_ZN39_INTERNAL_6bdfaa65_4_k_cu_be71fe92_83744cuda3std3__45__cpo6cbeginE,@object
	.size		_ZN39_INTERNAL_6bdfaa65_4_k_cu_be71fe92_83744cuda3std3__45__cpo6cbeginE,(_ZN39_INTERNAL_6bdfaa65_4_k_cu_be71fe92_83744cuda3std3__48in_placeE - _ZN39_INTERNAL_6bdfaa65_4_k_cu_be71fe92_83744cuda3std3__45__cpo6cbeginE)
_ZN39_INTERNAL_6bdfaa65_4_k_cu_be71fe92_83744cuda3std3__45__cpo6cbeginE:
	.zero		1
	.type		_ZN39_INTERNAL_6bdfaa65_4_k_cu_be71fe92_83744cuda3std3__48in_placeE,@object
	.size		_ZN39_INTERNAL_6bdfaa65_4_k_cu_be71fe92_83744cuda3std3__48in_placeE,(_ZN39_INTERNAL_6bdfaa65_4_k_cu_be71fe92_83744cuda3std6ranges3__45__cpo9iter_moveE - _ZN39_INTERNAL_6bdfaa65_4_k_cu_be71fe92_83744cuda3std3__48in_placeE)
_ZN39_INTERNAL_6bdfaa65_4_k_cu_be71fe92_83744cuda3std3__48in_placeE:
	.zero		1
	.type		_ZN39_INTERNAL_6bdfaa65_4_k_cu_be71fe92_83744cuda3std6ranges3__45__cpo9iter_moveE,@object
	.size		_ZN39_INTERNAL_6bdfaa65_4_k_cu_be71fe92_83744cuda3std6ranges3__45__cpo9iter_moveE,(_ZN39_INTERNAL_6bdfaa65_4_k_cu_be71fe92_83744cuda3std3__45__cpo5beginE - _ZN39_INTERNAL_6bdfaa65_4_k_cu_be71fe92_83744cuda3std6ranges3__45__cpo9iter_moveE)
_ZN39_INTERNAL_6bdfaa65_4_k_cu_be71fe92_83744cuda3std6ranges3__45__cpo9iter_moveE:
	.zero		1
	.type		_ZN39_INTERNAL_6bdfaa65_4_k_cu_be71fe92_83744cuda3std3__45__cpo5beginE,@object
	.size		_ZN39_INTERNAL_6bdfaa65_4_k_cu_be71fe92_83744cuda3std3__45__cpo5beginE,(_ZN39_INTERNAL_6bdfaa65_4_k_cu_be71fe92_83744cuda3std3__441_GLOBAL__N__6bdfaa65_4_k_cu_be71fe92_83746ignoreE - _ZN39_INTERNAL_6bdfaa65_4_k_cu_be71fe92_83744cuda3std3__45__cpo5beginE)
_ZN39_INTERNAL_6bdfaa65_4_k_cu_be71fe92_83744cuda3std3__45__cpo5beginE:
	.zero		1
	.type		_ZN39_INTERNAL_6bdfaa65_4_k_cu_be71fe92_83744cuda3std3__441_GLOBAL__N__6bdfaa65_4_k_cu_be71fe92_83746ignoreE,@object
	.size		_ZN39_INTERNAL_6bdfaa65_4_k_cu_be71fe92_83744cuda3std3__441_GLOBAL__N__6bdfaa65_4_k_cu_be71fe92_83746ignoreE,(_ZN39_INTERNAL_6bdfaa65_4_k_cu_be71fe92_83744cute7productE - _ZN39_INTERNAL_6bdfaa65_4_k_cu_be71fe92_83744cuda3std3__441_GLOBAL__N__6bdfaa65_4_k_cu_be71fe92_83746ignoreE)
_ZN39_INTERNAL_6bdfaa65_4_k_cu_be71fe92_83744cuda3std3__441_GLOBAL__N__6bdfaa65_4_k_cu_be71fe92_83746ignoreE:
	.zero		1
	.type		_ZN39_INTERNAL_6bdfaa65_4_k_cu_be71fe92_83744cute7productE,@object
	.size		_ZN39_INTERNAL_6bdfaa65_4_k_cu_be71fe92_83744cute7productE,(_ZN39_INTERNAL_6bdfaa65_4_k_cu_be71fe92_83744cuda3std3__45__cpo3endE - _ZN39_INTERNAL_6bdfaa65_4_k_cu_be71fe92_83744cute7productE)
_ZN39_INTERNAL_6bdfaa65_4_k_cu_be71fe92_83744cute7productE:
	.zero		1
	.type		_ZN39_INTERNAL_6bdfaa65_4_k_cu_be71fe92_83744cuda3std3__45__cpo3endE,@object
	.size		_ZN39_INTERNAL_6bdfaa65_4_k_cu_be71fe92_83744cuda3std3__45__cpo3endE,(_ZN39_INTERNAL_6bdfaa65_4_k_cu_be71fe92_83744cuda3std3__419piecewise_constructE - _ZN39_INTERNAL_6bdfaa65_4_k_cu_be71fe92_83744cuda3std3__45__cpo3endE)
_ZN39_INTERNAL_6bdfaa65_4_k_cu_be71fe92_83744cuda3std3__45__cpo3endE:
	.zero		1
	.type		_ZN39_INTERNAL_6bdfaa65_4_k_cu_be71fe92_83744cuda3std3__419piecewise_constructE,@object
	.size		_ZN39_INTERNAL_6bdfaa65_4_k_cu_be71fe92_83744cuda3std3__419piecewise_constructE,(_ZN39_INTERNAL_6bdfaa65_4_k_cu_be71fe92_83744cuda3std3__45__cpo4cendE - _ZN39_INTERNAL_6bdfaa65_4_k_cu_be71fe92_83744cuda3std3__419piecewise_constructE)
_ZN39_INTERNAL_6bdfaa65_4_k_cu_be71fe92_83744cuda3std3__419piecewise_constructE:
	.zero		1
	.type		_ZN39_INTERNAL_6bdfaa65_4_k_cu_be71fe92_83744cuda3std3__45__cpo4cendE,@object
	.size		_ZN39_INTERNAL_6bdfaa65_4_k_cu_be71fe92_83744cuda3std3__45__cpo4cendE,(_ZN39_INTERNAL_6bdfaa65_4_k_cu_be71fe92_83744cuda3std6ranges3__45__cpo4swapE - _ZN39_INTERNAL_6bdfaa65_4_k_cu_be71fe92_83744cuda3std3__45__cpo4cendE)
_ZN39_INTERNAL_6bdfaa65_4_k_cu_be71fe92_83744cuda3std3__45__cpo4cendE:
	.zero		1
	.type		_ZN39_INTERNAL_6bdfaa65_4_k_cu_be71fe92_83744cuda3std6ranges3__45__cpo4swapE,@object
	.size		_ZN39_INTERNAL_6bdfaa65_4_k_cu_be71fe92_83744cuda3std6ranges3__45__cpo4swapE,(.L_11 - _ZN39_INTERNAL_6bdfaa65_4_k_cu_be71fe92_83744cuda3std6ranges3__45__cpo4swapE)
_ZN39_INTERNAL_6bdfaa65_4_k_cu_be71fe92_83744cuda3std6ranges3__45__cpo4swapE:
	.zero		1
.L_11:


//--------------------- .nv.constant0._ZN7cutlass13device_kernelINS_4gemm6kernel13GemmUniversalIN4cute5tupleIJiiiiEEENS1_10collective13CollectiveMmaINS1_35MainloopSm100TmaUmmaWarpSpecializedILi3ELi2ELi4ENS5_IJNS4_1CILi2EEESB_NSA_ILi1EEEEEEEENS5_IJNSA_ILi128EEENSA_ILi256EEESF_EEENS_12float_e4m3_tENS5_IJlSC_lEEESI_SJ_NS4_8TiledMMAINS4_8MMA_AtomIJNS4_10MMA_TraitsINS4_25SM100_MMA_F8F6F4_2x1SM_SSEJSI_SI_fSF_SG_NS4_17integral_constantINS4_4UMMA5MajorELSQ_0EEESR_NSO_INSP_7ScaleInELSS_0EEEST_EEEEEENS4_6LayoutINS5_IJSC_SC_SC_EEENS5_IJNSA_ILi0EEESY_SY_EEEEENS5_IJNS4_10UnderscoreES11_S11_EEEEENS4_28SM100_TMA_2SM_LOAD_MULTICASTENS4_14ComposedLayoutINS4_7SwizzleILi3ELi4ELi3EEENS4_18smem_ptr_flag_bitsILi8EEENSW_INS5_IJNSA_ILi8EEESF_EEENS5_IJSF_SC_EEEEEEEvNS4_8identityENS4_18SM100_TMA_2SM_LOADES1E_vS1F_EENS_8epilogue10collective18CollectiveEpilogueINS1I_23Sm100TmaWarpSpecializedILi4ELi2ELi32ELb0ELb0EEEJNS5_IJNSA_ILi64EEESG_SF_EEENS5_IJNSW_IS1N_SC_EENSW_INS5_IJNSA_ILi32EEESB_EEENS5_IJSC_SF_EEEEEEEESI_SJ_SI_SJ_NS1I_6fusion15FusionCallbacksIS1M_NS1V_17LinearCombinationISI_fSI_fLNS_15FloatRoundStyleE2EEES1O_S1U_JEEENS4_5SM1004TMEM4LOAD26SM100_TMEM_LOAD_32dp32b32xENS4_13SM90_TMA_LOADENS15_INS16_ILi1ELi4ELi3EEES19_NSW_INS5_IJS1A_S1Q_EEENS5_IJS1Q_SC_EEEEEEENS4_39AutoVectorizingCopyWithAssumedAlignmentILi128EEENS4_14SM90_TMA_STOREES2A_S2C_S2C_EEEvvEEEEvNT_6ParamsE --------------------------
	.section	.nv.constant0._ZN7cutlass13device_kernelINS_4gemm6kernel13GemmUniversalIN4cute5tupleIJiiiiEEENS1_10collective13CollectiveMmaINS1_35MainloopSm100TmaUmmaWarpSpecializedILi3ELi2ELi4ENS5_IJNS4_1CILi2EEESB_NSA_ILi1EEEEEEEENS5_IJNSA_ILi128EEENSA_ILi256EEESF_EEENS_12float_e4m3_tENS5_IJlSC_lEEESI_SJ_NS4_8TiledMMAINS4_8MMA_AtomIJNS4_10MMA_TraitsINS4_25SM100_MMA_F8F6F4_2x1SM_SSEJSI_SI_fSF_SG_NS4_17integral_constantINS4_4UMMA5MajorELSQ_0EEESR_NSO_INSP_7ScaleInELSS_0EEEST_EEEEEENS4_6LayoutINS5_IJSC_SC_SC_EEENS5_IJNSA_ILi0EEESY_SY_EEEEENS5_IJNS4_10UnderscoreES11_S11_EEEEENS4_28SM100_TMA_2SM_LOAD_MULTICASTENS4_14ComposedLayoutINS4_7SwizzleILi3ELi4ELi3EEENS4_18smem_ptr_flag_bitsILi8EEENSW_INS5_IJNSA_ILi8EEESF_EEENS5_IJSF_SC_EEEEEEEvNS4_8identityENS4_18SM100_TMA_2SM_LOADES1E_vS1F_EENS_8epilogue10collective18CollectiveEpilogueINS1I_23Sm100TmaWarpSpecializedILi4ELi2ELi32ELb0ELb0EEEJNS5_IJNSA_ILi64EEESG_SF_EEENS5_IJNSW_IS1N_SC_EENSW_INS5_IJNSA_ILi32EEESB_EEENS5_IJSC_SF_EEEEEEEESI_SJ_SI_SJ_NS1I_6fusion15FusionCallbacksIS1M_NS1V_17LinearCombinationISI_fSI_fLNS_15FloatRoundStyleE2EEES1O_S1U_JEEENS4_5SM1004TMEM4LOAD26SM100_TMEM_LOAD_32dp32b32xENS4_13SM90_TMA_LOADENS15_INS16_ILi1ELi4ELi3EEES19_NSW_INS5_IJS1A_S1Q_EEENS5_IJS1Q_SC_EEEEEEENS4_39AutoVectorizingCopyWithAssumedAlignmentILi128EEENS4_14SM90_TMA_STOREES2A_S2C_S2C_EEEvvEEEEvNT_6ParamsE,"a",@progbits
	.sectionflags	@""
	.align	4
.nv.constant0._ZN7cutlass13device_kernelINS_4gemm6kernel13GemmUniversalIN4cute5tupleIJiiiiEEENS1_10collective13CollectiveMmaINS1_35MainloopSm100TmaUmmaWarpSpecializedILi3ELi2ELi4ENS5_IJNS4_1CILi2EEESB_NSA_ILi1EEEEEEEENS5_IJNSA_ILi128EEENSA_ILi256EEESF_EEENS_12float_e4m3_tENS5_IJlSC_lEEESI_SJ_NS4_8TiledMMAINS4_8MMA_AtomIJNS4_10MMA_TraitsINS4_25SM100_MMA_F8F6F4_2x1SM_SSEJSI_SI_fSF_SG_NS4_17integral_constantINS4_4UMMA5MajorELSQ_0EEESR_NSO_INSP_7ScaleInELSS_0EEEST_EEEEEENS4_6LayoutINS5_IJSC_SC_SC_EEENS5_IJNSA_ILi0EEESY_SY_EEEEENS5_IJNS4_10UnderscoreES11_S11_EEEEENS4_28SM100_TMA_2SM_LOAD_MULTICASTENS4_14ComposedLayoutINS4_7SwizzleILi3ELi4ELi3EEENS4_18smem_ptr_flag_bitsILi8EEENSW_INS5_IJNSA_ILi8EEESF_EEENS5_IJSF_SC_EEEEEEEvNS4_8identityENS4_18SM100_TMA_2SM_LOADES1E_vS1F_EENS_8epilogue10collective18CollectiveEpilogueINS1I_23Sm100TmaWarpSpecializedILi4ELi2ELi32ELb0ELb0EEEJNS5_IJNSA_ILi64EEESG_SF_EEENS5_IJNSW_IS1N_SC_EENSW_INS5_IJNSA_ILi32EEESB_EEENS5_IJSC_SF_EEEEEEEESI_SJ_SI_SJ_NS1I_6fusion15FusionCallbacksIS1M_NS1V_17LinearCombinationISI_fSI_fLNS_15FloatRoundStyleE2EEES1O_S1U_JEEENS4_5SM1004TMEM4LOAD26SM100_TMEM_LOAD_32dp32b32xENS4_13SM90_TMA_LOADENS15_INS16_ILi1ELi4ELi3EEES19_NSW_INS5_IJS1A_S1Q_EEENS5_IJS1Q_SC_EEEEEEENS4_39AutoVectorizingCopyWithAssumedAlignmentILi128EEENS4_14SM90_TMA_STOREES2A_S2C_S2C_EEEvvEEEEvNT_6ParamsE:
	.zero		2944


//--------------------- SYMBOLS --------------------------

	.type		.nv.reservedSmem.offset0,@object
	.size		.nv.reservedSmem.offset0,0x4
	.type		.nv.reservedSmem.cap,@object
	.size		.nv.reservedSmem.cap,0x4
	.type		__assertfail,@function
